// auto-generated by cutlass_sweep.gemm — config: {"arch": "sm_90", "cluster_m": 1, "cluster_n": 8, "dtype": "fp32", "dtype_b": "fp32", "layout": "nt", "stages": 0, "tile_k": 64, "tile_m": 128, "tile_n": 256}
#include "cutlass/cutlass.h"
#include "cutlass/gemm/collective/collective_builder.hpp"
#include "cutlass/gemm/device/gemm_universal_adapter.h"
#include "cutlass/gemm/kernel/gemm_universal.hpp"
#include "cutlass/epilogue/collective/collective_builder.hpp"

using ElemA = float;
using ElemB = float;
using ElemCD = float;
using Acc  = float;
using TileShape    = cute::Shape<cute::_128, cute::_256, cute::_64>;
using ClusterShape = cute::Shape<cute::_1, cute::_8, cute::_1>;

using CollectiveEpilogue = typename cutlass::epilogue::collective::CollectiveBuilder<
    cutlass::arch::Sm90, cutlass::arch::OpClassTensorOp,
    TileShape, ClusterShape,
    cutlass::epilogue::collective::EpilogueTileAuto,
    Acc, Acc,
    ElemCD, cutlass::layout::RowMajor, 128 / cutlass::sizeof_bits<ElemCD>::value,
    ElemCD, cutlass::layout::RowMajor, 128 / cutlass::sizeof_bits<ElemCD>::value,
    cutlass::epilogue::collective::EpilogueScheduleAuto
  >::CollectiveOp;

using CollectiveMainloop = typename cutlass::gemm::collective::CollectiveBuilder<
    cutlass::arch::Sm90, cutlass::arch::OpClassTensorOp,
    ElemA, cutlass::layout::RowMajor, 128 / cutlass::sizeof_bits<ElemA>::value,
    ElemB, cutlass::layout::ColumnMajor, 128 / cutlass::sizeof_bits<ElemB>::value,
    Acc,
    TileShape, ClusterShape,
    cutlass::gemm::collective::StageCountAutoCarveout<static_cast<int>(sizeof(typename CollectiveEpilogue::SharedStorage))>,
    cutlass::gemm::collective::KernelScheduleAuto
  >::CollectiveOp;

using GemmKernel = cutlass::gemm::kernel::GemmUniversal<
    cute::Shape<int,int,int,int>,
    CollectiveMainloop,
    CollectiveEpilogue
>;
using Gemm = cutlass::gemm::device::GemmUniversalAdapter<GemmKernel>;

// Force the device kernel symbol into the cubin without needing a host main.
auto* _anchor = &cutlass::device_kernel<GemmKernel>;


// ===== COMPILED SASS (sm_90a) =====

	.target	sm_90a

	.elftype	@"ET_EXEC"


//--------------------- .note.nv.tkinfo           --------------------------
	.section	.note.nv.tkinfo,"",@"SHT_NOTE"
	.sectionflags	@"SHF_NOTE_NV_TKINFO"
	.tkinfo
        /*0018*/ 	.word	0x00000002
        /*0030*/ 	.string	""
        /*0030*/ 	.string	"ptxas"
        /*0030*/ 	.string	"Cuda compilation tools, release 13.0, V13.0.88"
        /*0030*/ 	.string	"Build cuda_13.0.r13.0/compiler.36424714_0"
        /*0030*/ 	.string	"-arch sm_90a -m 64 "



//--------------------- .note.nv.cuinfo           --------------------------
	.section	.note.nv.cuinfo,"",@"SHT_NOTE"
	.sectionflags	@"SHF_NOTE_NV_CUINFO"
        /*0018*/ 	.short	0x0002
        /*001a*/ 	.short	0x005a
        /*001c*/ 	.short	0x0082
	.zero		2


//--------------------- .nv.info                  --------------------------
	.section	.nv.info,"",@"SHT_CUDA_INFO"
	.align	4


	//----- nvinfo : EIATTR_REGCOUNT
	.align		4
        /*0000*/ 	.byte	0x04, 0x2f
        /*0002*/ 	.short	(.L_15 - .L_14)
	.align		4
.L_14:
        /*0004*/ 	.word	index@(_ZN7cutlass13device_kernelINS_4gemm6kernel13GemmUniversalIN4cute5tupleIJiiiiEEENS1_10collective13CollectiveMmaINS1_34MainloopSm90TmaGmmaWarpSpecializedILi2ENS5_IJNS4_1CILi1EEENSA_ILi8EEESB_EEENS1_35KernelTmaWarpSpecializedCooperativeEEENS5_IJNSA_ILi128EEENSA_ILi256EEENSA_ILi64EEEEEEfNS5_IJlSB_lEEEfSK_NS4_8TiledMMAINS4_8MMA_AtomIJNS4_4SM904GMMA30MMA_64x256x8_F32TF32TF32_SS_TNILNSO_7ScaleInE1ELSQ_1EEEEEENS4_6LayoutINS5_IJNSA_ILi2EEESB_SB_EEENS5_IJSB_NSA_ILi0EEESW_EEEEENS5_IJNS4_10UnderscoreESZ_SZ_EEEEENS4_23SM90_TMA_LOAD_MULTICASTENS4_14ComposedLayoutINS4_7SwizzleILi3ELi4ELi3EEENS4_18smem_ptr_flag_bitsILi32EEENST_INS5_IJSC_NSA_ILi32EEEEEENS5_IJS18_SB_EEEEEEEvNS4_8identityENS4_13SM90_TMA_LOADES1C_vS1D_EENS_8epilogue10collective6detail29Sm90TmaWarpSpecializedAdapterINS1H_15DefaultEpilogueIfSK_SK_NS1G_6thread17LinearCombinationIfLi1EffLNS1L_9ScaleType4KindE0ELNS_15FloatRoundStyleE2EfEENS1_15EpilogueDefaultEEEEEvvEEEEvNT_6ParamsE)
        /*0008*/ 	.word	0x000000a8


	//----- nvinfo : EIATTR_FRAME_SIZE
	.align		4
.L_15:
        /*000c*/ 	.byte	0x04, 0x11
        /*000e*/ 	.short	(.L_17 - .L_16)
	.align		4
.L_16:
        /*0010*/ 	.word	index@(_ZN7cutlass13device_kernelINS_4gemm6kernel13GemmUniversalIN4cute5tupleIJiiiiEEENS1_10collective13CollectiveMmaINS1_34MainloopSm90TmaGmmaWarpSpecializedILi2ENS5_IJNS4_1CILi1EEENSA_ILi8EEESB_EEENS1_35KernelTmaWarpSpecializedCooperativeEEENS5_IJNSA_ILi128EEENSA_ILi256EEENSA_ILi64EEEEEEfNS5_IJlSB_lEEEfSK_NS4_8TiledMMAINS4_8MMA_AtomIJNS4_4SM904GMMA30MMA_64x256x8_F32TF32TF32_SS_TNILNSO_7ScaleInE1ELSQ_1EEEEEENS4_6LayoutINS5_IJNSA_ILi2EEESB_SB_EEENS5_IJSB_NSA_ILi0EEESW_EEEEENS5_IJNS4_10UnderscoreESZ_SZ_EEEEENS4_23SM90_TMA_LOAD_MULTICASTENS4_14ComposedLayoutINS4_7SwizzleILi3ELi4ELi3EEENS4_18smem_ptr_flag_bitsILi32EEENST_INS5_IJSC_NSA_ILi32EEEEEENS5_IJS18_SB_EEEEEEEvNS4_8identityENS4_13SM90_TMA_LOADES1C_vS1D_EENS_8epilogue10collective6detail29Sm90TmaWarpSpecializedAdapterINS1H_15DefaultEpilogueIfSK_SK_NS1G_6thread17LinearCombinationIfLi1EffLNS1L_9ScaleType4KindE0ELNS_15FloatRoundStyleE2EfEENS1_15EpilogueDefaultEEEEEvvEEEEvNT_6ParamsE)
        /*0014*/ 	.word	0x00000000


	//----- nvinfo : EIATTR_MIN_STACK_SIZE
	.align		4
.L_17:
        /*0018*/ 	.byte	0x04, 0x12
        /*001a*/ 	.short	(.L_19 - .L_18)
	.align		4
.L_18:
        /*001c*/ 	.word	index@(_ZN7cutlass13device_kernelINS_4gemm6kernel13GemmUniversalIN4cute5tupleIJiiiiEEENS1_10collective13CollectiveMmaINS1_34MainloopSm90TmaGmmaWarpSpecializedILi2ENS5_IJNS4_1CILi1EEENSA_ILi8EEESB_EEENS1_35KernelTmaWarpSpecializedCooperativeEEENS5_IJNSA_ILi128EEENSA_ILi256EEENSA_ILi64EEEEEEfNS5_IJlSB_lEEEfSK_NS4_8TiledMMAINS4_8MMA_AtomIJNS4_4SM904GMMA30MMA_64x256x8_F32TF32TF32_SS_TNILNSO_7ScaleInE1ELSQ_1EEEEEENS4_6LayoutINS5_IJNSA_ILi2EEESB_SB_EEENS5_IJSB_NSA_ILi0EEESW_EEEEENS5_IJNS4_10UnderscoreESZ_SZ_EEEEENS4_23SM90_TMA_LOAD_MULTICASTENS4_14ComposedLayoutINS4_7SwizzleILi3ELi4ELi3EEENS4_18smem_ptr_flag_bitsILi32EEENST_INS5_IJSC_NSA_ILi32EEEEEENS5_IJS18_SB_EEEEEEEvNS4_8identityENS4_13SM90_TMA_LOADES1C_vS1D_EENS_8epilogue10collective6detail29Sm90TmaWarpSpecializedAdapterINS1H_15DefaultEpilogueIfSK_SK_NS1G_6thread17LinearCombinationIfLi1EffLNS1L_9ScaleType4KindE0ELNS_15FloatRoundStyleE2EfEENS1_15EpilogueDefaultEEEEEvvEEEEvNT_6ParamsE)
        /*0020*/ 	.word	0x00000000
.L_19:


//--------------------- .nv.compat                --------------------------
	.section	.nv.compat,"",@"SHT_CUDA_COMPAT_INFO"
	.align	4
        /*0000*/ 	.byte	0x02, 0x09, 0x01, 0x00, 0x02, 0x02, 0x04, 0x00, 0x02, 0x05, 0x05, 0x00, 0x03, 0x07, 0x01, 0x01
        /*0010*/ 	.byte	0x02, 0x03, 0x01, 0x00, 0x02, 0x06, 0x01, 0x00, 0x04, 0x0b, 0x08, 0x00, 0x00, 0x00, 0x00, 0x00
        /*0020*/ 	.byte	0x00, 0x00, 0x00, 0x00


//--------------------- .nv.info._ZN7cutlass13device_kernelINS_4gemm6kernel13GemmUniversalIN4cute5tupleIJiiiiEEENS1_10collective13CollectiveMmaINS1_34MainloopSm90TmaGmmaWarpSpecializedILi2ENS5_IJNS4_1CILi1EEENSA_ILi8EEESB_EEENS1_35KernelTmaWarpSpecializedCooperativeEEENS5_IJNSA_ILi128EEENSA_ILi256EEENSA_ILi64EEEEEEfNS5_IJlSB_lEEEfSK_NS4_8TiledMMAINS4_8MMA_AtomIJNS4_4SM904GMMA30MMA_64x256x8_F32TF32TF32_SS_TNILNSO_7ScaleInE1ELSQ_1EEEEEENS4_6LayoutINS5_IJNSA_ILi2EEESB_SB_EEENS5_IJSB_NSA_ILi0EEESW_EEEEENS5_IJNS4_10UnderscoreESZ_SZ_EEEEENS4_23SM90_TMA_LOAD_MULTICASTENS4_14ComposedLayoutINS4_7SwizzleILi3ELi4ELi3EEENS4_18smem_ptr_flag_bitsILi32EEENST_INS5_IJSC_NSA_ILi32EEEEEENS5_IJS18_SB_EEEEEEEvNS4_8identityENS4_13SM90_TMA_LOADES1C_vS1D_EENS_8epilogue10collective6detail29Sm90TmaWarpSpecializedAdapterINS1H_15DefaultEpilogueIfSK_SK_NS1G_6thread17LinearCombinationIfLi1EffLNS1L_9ScaleType4KindE0ELNS_15FloatRoundStyleE2EfEENS1_15EpilogueDefaultEEEEEvvEEEEvNT_6ParamsE --------------------------
	.section	.nv.info._ZN7cutlass13device_kernelINS_4gemm6kernel13GemmUniversalIN4cute5tupleIJiiiiEEENS1_10collective13CollectiveMmaINS1_34MainloopSm90TmaGmmaWarpSpecializedILi2ENS5_IJNS4_1CILi1EEENSA_ILi8EEESB_EEENS1_35KernelTmaWarpSpecializedCooperativeEEENS5_IJNSA_ILi128EEENSA_ILi256EEENSA_ILi64EEEEEEfNS5_IJlSB_lEEEfSK_NS4_8TiledMMAINS4_8MMA_AtomIJNS4_4SM904GMMA30MMA_64x256x8_F32TF32TF32_SS_TNILNSO_7ScaleInE1ELSQ_1EEEEEENS4_6LayoutINS5_IJNSA_ILi2EEESB_SB_EEENS5_IJSB_NSA_ILi0EEESW_EEEEENS5_IJNS4_10UnderscoreESZ_SZ_EEEEENS4_23SM90_TMA_LOAD_MULTICASTENS4_14ComposedLayoutINS4_7SwizzleILi3ELi4ELi3EEENS4_18smem_ptr_flag_bitsILi32EEENST_INS5_IJSC_NSA_ILi32EEEEEENS5_IJS18_SB_EEEEEEEvNS4_8identityENS4_13SM90_TMA_LOADES1C_vS1D_EENS_8epilogue10collective6detail29Sm90TmaWarpSpecializedAdapterINS1H_15DefaultEpilogueIfSK_SK_NS1G_6thread17LinearCombinationIfLi1EffLNS1L_9ScaleType4KindE0ELNS_15FloatRoundStyleE2EfEENS1_15EpilogueDefaultEEEEEvvEEEEvNT_6ParamsE,"",@"SHT_CUDA_INFO"
	.sectionflags	@""
	.align	4


	//----- nvinfo : EIATTR_CUDA_API_VERSION
	.align		4
        /*0000*/ 	.byte	0x04, 0x37
        /*0002*/ 	.short	(.L_21 - .L_20)
.L_20:
        /*0004*/ 	.word	0x00000082


	//----- nvinfo : EIATTR_KPARAM_INFO
	.align		4
.L_21:
        /*0008*/ 	.byte	0x04, 0x17
        /*000a*/ 	.short	(.L_23 - .L_22)
.L_22:
        /*000c*/ 	.word	0x00000000
        /*0010*/ 	.short	0x0000
        /*0012*/ 	.short	0x0070
        /*0014*/ 	.byte	0x00, 0xf0, 0x01, 0x10


	//----- nvinfo : EIATTR_SPARSE_MMA_MASK
	.align		4
.L_23:
        /*0018*/ 	.byte	0x03, 0x50
        /*001a*/ 	.short	0x0000


	//----- nvinfo : EIATTR_MAXREG_COUNT
	.align		4
        /*001c*/ 	.byte	0x03, 0x1b
        /*001e*/ 	.short	0x00a8


	//----- nvinfo : EIATTR_NUM_BARRIERS
	.align		4
        /*0020*/ 	.byte	0x02, 0x4c
        /*0022*/ 	.byte	0x01
	.zero		1


	//----- nvinfo : EIATTR_EXTERNS
	.align		4
        /*0024*/ 	.byte	0x04, 0x0f
        /*0026*/ 	.short	(.L_25 - .L_24)


	//   ....[0]....
	.align		4
.L_24:
        /*0028*/ 	.word	index@(__assertfail)


	//----- nvinfo : EIATTR_MERCURY_ISA_VERSION
	.align		4
.L_25:
        /*002c*/ 	.byte	0x03, 0x5f
        /*002e*/ 	.short	0x0101


	//----- nvinfo : EIATTR_INT_WARP_WIDE_INSTR_OFFSETS
	.align		4
        /*0030*/ 	.byte	0x04, 0x31
        /*0032*/ 	.short	(.L_27 - .L_26)


	//   ....[0]....
.L_26:
        /*0034*/ 	.word	0x000003e0


	//   ....[1]....
        /*0038*/ 	.word	0x00000400


	//   ....[2]....
        /*003c*/ 	.word	0x000005d0


	//   ....[3]....
        /*0040*/ 	.word	0x00002080


	//----- nvinfo : EIATTR_COOP_GROUP_MASK_REGIDS
	.align		4
.L_27:
        /*0044*/ 	.byte	0x04, 0x29
        /*0046*/ 	.short	(.L_29 - .L_28)


	//   ....[0]....
.L_28:
        /*0048*/ 	.word	0xffffffff


	//   ....[1]....
        /*004c*/ 	.word	0xffffffff


	//   ....[2]....
        /*0050*/ 	.word	0xffffffff


	//   ....[3]....
        /*0054*/ 	.word	0xffffffff


	//   ....[4]....
        /*0058*/ 	.word	0xffffffff


	//   ....[5]....
        /*005c*/ 	.word	0xffffffff


	//----- nvinfo : EIATTR_COOP_GROUP_INSTR_OFFSETS
	.align		4
.L_29:
        /*0060*/ 	.byte	0x04, 0x28
        /*0062*/ 	.short	(.L_31 - .L_30)


	//   ....[0]....
.L_30:
        /*0064*/ 	.word	0x00000060


	//   ....[1]....
        /*0068*/ 	.word	0x00000070


	//   ....[2]....
        /*006c*/ 	.word	0x00000130


	//   ....[3]....
        /*0070*/ 	.word	0x00000290


	//   ....[4]....
        /*0074*/ 	.word	0x00000740


	//   ....[5]....
        /*0078*/ 	.word	0x00001190


	//----- nvinfo : EIATTR_REG_RECONFIG
	.align		4
.L_31:
        /*007c*/ 	.byte	0x01, 0x54
	.zero		2


	//----- nvinfo : EIATTR_SYSCALL_OFFSETS
	.align		4
        /*0080*/ 	.byte	0x04, 0x46
        /*0082*/ 	.short	(.L_33 - .L_32)


	//   ....[0]....
.L_32:
        /*0084*/ 	.word	0x00001350


	//----- nvinfo : EIATTR_MBARRIER_INSTR_OFFSETS
	.align		4
.L_33:
        /*0088*/ 	.byte	0x04, 0x39
        /*008a*/ 	.short	(.L_35 - .L_34)


	//   ....[0]....
.L_34:
        /*008c*/ 	.word	0x00000230
        /*0090*/ 	.word	0x000000ff
        /*0094*/ 	.word	0x00000000
        /*0098*/ 	.short	0x0100
        /*009a*/ 	.byte	0x08
	.zero		1


	//   ....[1]....
        /*009c*/ 	.word	0x00000240
        /*00a0*/ 	.word	0x000000ff
        /*00a4*/ 	.word	0x00000010
        /*00a8*/ 	.short	0x0100
        /*00aa*/ 	.byte	0x08
	.zero		1


	//   ....[2]....
        /*00ac*/ 	.word	0x00000250
        /*00b0*/ 	.word	0x000000ff
        /*00b4*/ 	.word	0x00000008
        /*00b8*/ 	.short	0x0100
        /*00ba*/ 	.byte	0x08
	.zero		1


	//   ....[3]....
        /*00bc*/ 	.word	0x00000260
        /*00c0*/ 	.word	0x000000ff
        /*00c4*/ 	.word	0x00000018
        /*00c8*/ 	.short	0x0100
        /*00ca*/ 	.byte	0x08
	.zero		1


	//   ....[4]....
        /*00cc*/ 	.word	0x00000650
        /*00d0*/ 	.word	0x000000ff
        /*00d4*/ 	.word	0x00000030
        /*00d8*/ 	.short	0x0100
        /*00da*/ 	.byte	0x06
	.zero		1


	//   ....[5]....
        /*00dc*/ 	.word	0x000006e0
        /*00e0*/ 	.word	0x000000ff
        /*00e4*/ 	.word	0x00000038
        /*00e8*/ 	.short	0x0100
        /*00ea*/ 	.byte	0x06
	.zero		1


	//   ....[6]....
        /*00ec*/ 	.word	0x00001410
        /*00f0*/ 	.word	0x00000003
        /*00f4*/ 	.word	0x00000000
        /*00f8*/ 	.short	0x010a
        /*00fa*/ 	.byte	0x3f
	.zero		1


	//   ....[7]....
        /*00fc*/ 	.word	0x00001450
        /*0100*/ 	.word	0x00000003
        /*0104*/ 	.word	0x00000000
        /*0108*/ 	.short	0x010a
        /*010a*/ 	.byte	0x3f
	.zero		1


	//   ....[8]....
        /*010c*/ 	.word	0x00001a50
        /*0110*/ 	.word	0x00000005
        /*0114*/ 	.word	0x00000000
        /*0118*/ 	.short	0x010a
        /*011a*/ 	.byte	0x3f
	.zero		1


	//   ....[9]....
        /*011c*/ 	.word	0x00001a90
        /*0120*/ 	.word	0x00000005
        /*0124*/ 	.word	0x00000000
        /*0128*/ 	.short	0x010a
        /*012a*/ 	.byte	0x3f
	.zero		1


	//   ....[10]....
        /*012c*/ 	.word	0x00001f20
        /*0130*/ 	.word	0x00000005
        /*0134*/ 	.word	0x00000000
        /*0138*/ 	.short	0x0101
        /*013a*/ 	.byte	0x3f
	.zero		1


	//   ....[11]....
        /*013c*/ 	.word	0x00002100
        /*0140*/ 	.word	0x00000003
        /*0144*/ 	.word	0x00000000
        /*0148*/ 	.short	0x0101
        /*014a*/ 	.byte	0x3f
	.zero		1


	//   ....[12]....
        /*014c*/ 	.word	0x000096c0
        /*0150*/ 	.word	0x00000016
        /*0154*/ 	.word	0x00000010
        /*0158*/ 	.short	0x010a
        /*015a*/ 	.byte	0x3f
	.zero		1


	//   ....[13]....
        /*015c*/ 	.word	0x00009b50
        /*0160*/ 	.word	0x00000005
        /*0164*/ 	.word	0x00000038
        /*0168*/ 	.short	0x0101
        /*016a*/ 	.byte	0x3f
	.zero		1


	//   ....[14]....
        /*016c*/ 	.word	0x0000a260
        /*0170*/ 	.word	0x00000007
        /*0174*/ 	.word	0x00000000
        /*0178*/ 	.short	0x010a
        /*017a*/ 	.byte	0x3f
	.zero		1


	//   ....[15]....
        /*017c*/ 	.word	0x0000a2e0
        /*0180*/ 	.word	0x00000003
        /*0184*/ 	.word	0x00000000
        /*0188*/ 	.short	0x010a
        /*018a*/ 	.byte	0x3f
	.zero		1


	//   ....[16]....
        /*018c*/ 	.word	0x0000a340
        /*0190*/ 	.word	0x00000003
        /*0194*/ 	.word	0x00000000
        /*0198*/ 	.short	0x010a
        /*019a*/ 	.byte	0x3f
	.zero		1


	//   ....[17]....
        /*019c*/ 	.word	0x0000a390
        /*01a0*/ 	.word	0x00000005
        /*01a4*/ 	.word	0x00000000
        /*01a8*/ 	.short	0x010a
        /*01aa*/ 	.byte	0x3f
	.zero		1


	//   ....[18]....
        /*01ac*/ 	.word	0x0000a460
        /*01b0*/ 	.word	0x00000016
        /*01b4*/ 	.word	0x00000010
        /*01b8*/ 	.short	0x010a
        /*01ba*/ 	.byte	0x3f
	.zero		1


	//   ....[19]....
        /*01bc*/ 	.word	0x0000a530
        /*01c0*/ 	.word	0x00000007
        /*01c4*/ 	.word	0x00000000
        /*01c8*/ 	.short	0x010a
        /*01ca*/ 	.byte	0x3f
	.zero		1


	//----- nvinfo : EIATTR_NUM_MBARRIERS
	.align		4
.L_35:
        /*01cc*/ 	.byte	0x03, 0x38
        /*01ce*/ 	.short	0x0006


	//----- nvinfo : EIATTR_EXIT_INSTR_OFFSETS
	.align		4
        /*01d0*/ 	.byte	0x04, 0x1c
        /*01d2*/ 	.short	(.L_37 - .L_36)


	//   ....[0]....
.L_36:
        /*01d4*/ 	.word	0x000008a0


	//   ....[1]....
        /*01d8*/ 	.word	0x000010c0


	//   ....[2]....
        /*01dc*/ 	.word	0x00008de0


	//   ....[3]....
        /*01e0*/ 	.word	0x00009340


	//   ....[4]....
        /*01e4*/ 	.word	0x0000a330


	//----- nvinfo : EIATTR_MAX_THREADS
	.align		4
.L_37:
        /*01e8*/ 	.byte	0x04, 0x05
        /*01ea*/ 	.short	(.L_39 - .L_38)
.L_38:
        /*01ec*/ 	.word	0x00000180
        /*01f0*/ 	.word	0x00000001
        /*01f4*/ 	.word	0x00000001


	//----- nvinfo : EIATTR_CRS_STACK_SIZE
	.align		4
.L_39:
        /*01f8*/ 	.byte	0x04, 0x1e
        /*01fa*/ 	.short	(.L_41 - .L_40)
.L_40:
        /*01fc*/ 	.word	0x00000000


	//----- nvinfo : EIATTR_CBANK_PARAM_SIZE
	.align		4
.L_41:
        /*0200*/ 	.byte	0x03, 0x19
        /*0202*/ 	.short	0x0470


	//----- nvinfo : EIATTR_PARAM_CBANK
	.align		4
        /*0204*/ 	.byte	0x04, 0x0a
        /*0206*/ 	.short	(.L_43 - .L_42)
	.align		4
.L_42:
        /*0208*/ 	.word	index@(.nv.constant0._ZN7cutlass13device_kernelINS_4gemm6kernel13GemmUniversalIN4cute5tupleIJiiiiEEENS1_10collective13CollectiveMmaINS1_34MainloopSm90TmaGmmaWarpSpecializedILi2ENS5_IJNS4_1CILi1EEENSA_ILi8EEESB_EEENS1_35KernelTmaWarpSpecializedCooperativeEEENS5_IJNSA_ILi128EEENSA_ILi256EEENSA_ILi64EEEEEEfNS5_IJlSB_lEEEfSK_NS4_8TiledMMAINS4_8MMA_AtomIJNS4_4SM904GMMA30MMA_64x256x8_F32TF32TF32_SS_TNILNSO_7ScaleInE1ELSQ_1EEEEEENS4_6LayoutINS5_IJNSA_ILi2EEESB_SB_EEENS5_IJSB_NSA_ILi0EEESW_EEEEENS5_IJNS4_10UnderscoreESZ_SZ_EEEEENS4_23SM90_TMA_LOAD_MULTICASTENS4_14ComposedLayoutINS4_7SwizzleILi3ELi4ELi3EEENS4_18smem_ptr_flag_bitsILi32EEENST_INS5_IJSC_NSA_ILi32EEEEEENS5_IJS18_SB_EEEEEEEvNS4_8identityENS4_13SM90_TMA_LOADES1C_vS1D_EENS_8epilogue10collective6detail29Sm90TmaWarpSpecializedAdapterINS1H_15DefaultEpilogueIfSK_SK_NS1G_6thread17LinearCombinationIfLi1EffLNS1L_9ScaleType4KindE0ELNS_15FloatRoundStyleE2EfEENS1_15EpilogueDefaultEEEEEvvEEEEvNT_6ParamsE)
        /*020c*/ 	.short	0x0210
        /*020e*/ 	.short	0x0470


	//----- nvinfo : EIATTR_SW_WAR
	.align		4
.L_43:
        /*0210*/ 	.byte	0x04, 0x36
        /*0212*/ 	.short	(.L_45 - .L_44)
.L_44:
        /*0214*/ 	.word	0x00000008
.L_45:


//--------------------- .nv.callgraph             --------------------------
	.section	.nv.callgraph,"",@"SHT_CUDA_CALLGRAPH"
	.align	4
	.sectionentsize	8
	.align		4
        /*0000*/ 	.word	0x00000000
	.align		4
        /*0004*/ 	.word	0xffffffff
	.align		4
        /*0008*/ 	.word	index@(_ZN7cutlass13device_kernelINS_4gemm6kernel13GemmUniversalIN4cute5tupleIJiiiiEEENS1_10collective13CollectiveMmaINS1_34MainloopSm90TmaGmmaWarpSpecializedILi2ENS5_IJNS4_1CILi1EEENSA_ILi8EEESB_EEENS1_35KernelTmaWarpSpecializedCooperativeEEENS5_IJNSA_ILi128EEENSA_ILi256EEENSA_ILi64EEEEEEfNS5_IJlSB_lEEEfSK_NS4_8TiledMMAINS4_8MMA_AtomIJNS4_4SM904GMMA30MMA_64x256x8_F32TF32TF32_SS_TNILNSO_7ScaleInE1ELSQ_1EEEEEENS4_6LayoutINS5_IJNSA_ILi2EEESB_SB_EEENS5_IJSB_NSA_ILi0EEESW_EEEEENS5_IJNS4_10UnderscoreESZ_SZ_EEEEENS4_23SM90_TMA_LOAD_MULTICASTENS4_14ComposedLayoutINS4_7SwizzleILi3ELi4ELi3EEENS4_18smem_ptr_flag_bitsILi32EEENST_INS5_IJSC_NSA_ILi32EEEEEENS5_IJS18_SB_EEEEEEEvNS4_8identityENS4_13SM90_TMA_LOADES1C_vS1D_EENS_8epilogue10collective6detail29Sm90TmaWarpSpecializedAdapterINS1H_15DefaultEpilogueIfSK_SK_NS1G_6thread17LinearCombinationIfLi1EffLNS1L_9ScaleType4KindE0ELNS_15FloatRoundStyleE2EfEENS1_15EpilogueDefaultEEEEEvvEEEEvNT_6ParamsE)
	.align		4
        /*000c*/ 	.word	index@(__assertfail)
	.align		4
        /*0010*/ 	.word	0x00000000
	.align		4
        /*0014*/ 	.word	0xfffffffe
	.align		4
        /*0018*/ 	.word	0x00000000
	.align		4
        /*001c*/ 	.word	0xfffffffd
	.align		4
        /*0020*/ 	.word	0x00000000
	.align		4
        /*0024*/ 	.word	0xfffffffc


//--------------------- .nv.constant4             --------------------------
	.section	.nv.constant4,"a",@progbits
	.align	8
	.align		8
.nv.constant4:
        /*0000*/ 	.dword	__assertfail
	.align		8
        /*0008*/ 	.dword	__unnamed_1
	.align		8
        /*0010*/ 	.dword	_ZN40_INTERNAL_d99f0f56_4_k_cu_79ef06dd_277294cuda3std3__45__cpo5beginE
	.align		8
        /*0018*/ 	.dword	_ZN40_INTERNAL_d99f0f56_4_k_cu_79ef06dd_277294cuda3std3__45__cpo3endE
	.align		8
        /*0020*/ 	.dword	_ZN40_INTERNAL_d99f0f56_4_k_cu_79ef06dd_277294cuda3std3__45__cpo6cbeginE
	.align		8
        /*0028*/ 	.dword	_ZN40_INTERNAL_d99f0f56_4_k_cu_79ef06dd_277294cuda3std3__45__cpo4cendE
	.align		8
        /*0030*/ 	.dword	_ZN40_INTERNAL_d99f0f56_4_k_cu_79ef06dd_277294cuda3std3__442_GLOBAL__N__d99f0f56_4_k_cu_79ef06dd_277296ignoreE
	.align		8
        /*0038*/ 	.dword	_ZN40_INTERNAL_d99f0f56_4_k_cu_79ef06dd_277294cuda3std3__419piecewise_constructE
	.align		8
        /*0040*/ 	.dword	_ZN40_INTERNAL_d99f0f56_4_k_cu_79ef06dd_277294cuda3std3__48in_placeE
	.align		8
        /*0048*/ 	.dword	_ZN40_INTERNAL_d99f0f56_4_k_cu_79ef06dd_277294cuda3std6ranges3__45__cpo4swapE
	.align		8
        /*0050*/ 	.dword	_ZN40_INTERNAL_d99f0f56_4_k_cu_79ef06dd_277294cuda3std6ranges3__45__cpo9iter_moveE
	.align		8
        /*0058*/ 	.dword	_ZN40_INTERNAL_d99f0f56_4_k_cu_79ef06dd_277294cute7productE
	.align		8
        /*0060*/ 	.dword	_ZN40_INTERNAL_d99f0f56_4_k_cu_79ef06dd_277294cute1_E
	.align		8
        /*0068*/ 	.dword	$str$22
	.align		8
        /*0070*/ 	.dword	$str$23


//--------------------- .text._ZN7cutlass13device_kernelINS_4gemm6kernel13GemmUniversalIN4cute5tupleIJiiiiEEENS1_10collective13CollectiveMmaINS1_34MainloopSm90TmaGmmaWarpSpecializedILi2ENS5_IJNS4_1CILi1EEENSA_ILi8EEESB_EEENS1_35KernelTmaWarpSpecializedCooperativeEEENS5_IJNSA_ILi128EEENSA_ILi256EEENSA_ILi64EEEEEEfNS5_IJlSB_lEEEfSK_NS4_8TiledMMAINS4_8MMA_AtomIJNS4_4SM904GMMA30MMA_64x256x8_F32TF32TF32_SS_TNILNSO_7ScaleInE1ELSQ_1EEEEEENS4_6LayoutINS5_IJNSA_ILi2EEESB_SB_EEENS5_IJSB_NSA_ILi0EEESW_EEEEENS5_IJNS4_10UnderscoreESZ_SZ_EEEEENS4_23SM90_TMA_LOAD_MULTICASTENS4_14ComposedLayoutINS4_7SwizzleILi3ELi4ELi3EEENS4_18smem_ptr_flag_bitsILi32EEENST_INS5_IJSC_NSA_ILi32EEEEEENS5_IJS18_SB_EEEEEEEvNS4_8identityENS4_13SM90_TMA_LOADES1C_vS1D_EENS_8epilogue10collective6detail29Sm90TmaWarpSpecializedAdapterINS1H_15DefaultEpilogueIfSK_SK_NS1G_6thread17LinearCombinationIfLi1EffLNS1L_9ScaleType4KindE0ELNS_15FloatRoundStyleE2EfEENS1_15EpilogueDefaultEEEEEvvEEEEvNT_6ParamsE --------------------------
	.section	.text._ZN7cutlass13device_kernelINS_4gemm6kernel13GemmUniversalIN4cute5tupleIJiiiiEEENS1_10collective13CollectiveMmaINS1_34MainloopSm90TmaGmmaWarpSpecializedILi2ENS5_IJNS4_1CILi1EEENSA_ILi8EEESB_EEENS1_35KernelTmaWarpSpecializedCooperativeEEENS5_IJNSA_ILi128EEENSA_ILi256EEENSA_ILi64EEEEEEfNS5_IJlSB_lEEEfSK_NS4_8TiledMMAINS4_8MMA_AtomIJNS4_4SM904GMMA30MMA_64x256x8_F32TF32TF32_SS_TNILNSO_7ScaleInE1ELSQ_1EEEEEENS4_6LayoutINS5_IJNSA_ILi2EEESB_SB_EEENS5_IJSB_NSA_ILi0EEESW_EEEEENS5_IJNS4_10UnderscoreESZ_SZ_EEEEENS4_23SM90_TMA_LOAD_MULTICASTENS4_14ComposedLayoutINS4_7SwizzleILi3ELi4ELi3EEENS4_18smem_ptr_flag_bitsILi32EEENST_INS5_IJSC_NSA_ILi32EEEEEENS5_IJS18_SB_EEEEEEEvNS4_8identityENS4_13SM90_TMA_LOADES1C_vS1D_EENS_8epilogue10collective6detail29Sm90TmaWarpSpecializedAdapterINS1H_15DefaultEpilogueIfSK_SK_NS1G_6thread17LinearCombinationIfLi1EffLNS1L_9ScaleType4KindE0ELNS_15FloatRoundStyleE2EfEENS1_15EpilogueDefaultEEEEEvvEEEEvNT_6ParamsE,"ax",@progbits
	.align	128
.text._ZN7cutlass13device_kernelINS_4gemm6kernel13GemmUniversalIN4cute5tupleIJiiiiEEENS1_10collective13CollectiveMmaINS1_34MainloopSm90TmaGmmaWarpSpecializedILi2ENS5_IJNS4_1CILi1EEENSA_ILi8EEESB_EEENS1_35KernelTmaWarpSpecializedCooperativeEEENS5_IJNSA_ILi128EEENSA_ILi256EEENSA_ILi64EEEEEEfNS5_IJlSB_lEEEfSK_NS4_8TiledMMAINS4_8MMA_AtomIJNS4_4SM904GMMA30MMA_64x256x8_F32TF32TF32_SS_TNILNSO_7ScaleInE1ELSQ_1EEEEEENS4_6LayoutINS5_IJNSA_ILi2EEESB_SB_EEENS5_IJSB_NSA_ILi0EEESW_EEEEENS5_IJNS4_10UnderscoreESZ_SZ_EEEEENS4_23SM90_TMA_LOAD_MULTICASTENS4_14ComposedLayoutINS4_7SwizzleILi3ELi4ELi3EEENS4_18smem_ptr_flag_bitsILi32EEENST_INS5_IJSC_NSA_ILi32EEEEEENS5_IJS18_SB_EEEEEEEvNS4_8identityENS4_13SM90_TMA_LOADES1C_vS1D_EENS_8epilogue10collective6detail29Sm90TmaWarpSpecializedAdapterINS1H_15DefaultEpilogueIfSK_SK_NS1G_6thread17LinearCombinationIfLi1EffLNS1L_9ScaleType4KindE0ELNS_15FloatRoundStyleE2EfEENS1_15EpilogueDefaultEEEEEvvEEEEvNT_6ParamsE:
        .type           _ZN7cutlass13device_kernelINS_4gemm6kernel13GemmUniversalIN4cute5tupleIJiiiiEEENS1_10collective13CollectiveMmaINS1_34MainloopSm90TmaGmmaWarpSpecializedILi2ENS5_IJNS4_1CILi1EEENSA_ILi8EEESB_EEENS1_35KernelTmaWarpSpecializedCooperativeEEENS5_IJNSA_ILi128EEENSA_ILi256EEENSA_ILi64EEEEEEfNS5_IJlSB_lEEEfSK_NS4_8TiledMMAINS4_8MMA_AtomIJNS4_4SM904GMMA30MMA_64x256x8_F32TF32TF32_SS_TNILNSO_7ScaleInE1ELSQ_1EEEEEENS4_6LayoutINS5_IJNSA_ILi2EEESB_SB_EEENS5_IJSB_NSA_ILi0EEESW_EEEEENS5_IJNS4_10UnderscoreESZ_SZ_EEEEENS4_23SM90_TMA_LOAD_MULTICASTENS4_14ComposedLayoutINS4_7SwizzleILi3ELi4ELi3EEENS4_18smem_ptr_flag_bitsILi32EEENST_INS5_IJSC_NSA_ILi32EEEEEENS5_IJS18_SB_EEEEEEEvNS4_8identityENS4_13SM90_TMA_LOADES1C_vS1D_EENS_8epilogue10collective6detail29Sm90TmaWarpSpecializedAdapterINS1H_15DefaultEpilogueIfSK_SK_NS1G_6thread17LinearCombinationIfLi1EffLNS1L_9ScaleType4KindE0ELNS_15FloatRoundStyleE2EfEENS1_15EpilogueDefaultEEEEEvvEEEEvNT_6ParamsE,@function
        .size           _ZN7cutlass13device_kernelINS_4gemm6kernel13GemmUniversalIN4cute5tupleIJiiiiEEENS1_10collective13CollectiveMmaINS1_34MainloopSm90TmaGmmaWarpSpecializedILi2ENS5_IJNS4_1CILi1EEENSA_ILi8EEESB_EEENS1_35KernelTmaWarpSpecializedCooperativeEEENS5_IJNSA_ILi128EEENSA_ILi256EEENSA_ILi64EEEEEEfNS5_IJlSB_lEEEfSK_NS4_8TiledMMAINS4_8MMA_AtomIJNS4_4SM904GMMA30MMA_64x256x8_F32TF32TF32_SS_TNILNSO_7ScaleInE1ELSQ_1EEEEEENS4_6LayoutINS5_IJNSA_ILi2EEESB_SB_EEENS5_IJSB_NSA_ILi0EEESW_EEEEENS5_IJNS4_10UnderscoreESZ_SZ_EEEEENS4_23SM90_TMA_LOAD_MULTICASTENS4_14ComposedLayoutINS4_7SwizzleILi3ELi4ELi3EEENS4_18smem_ptr_flag_bitsILi32EEENST_INS5_IJSC_NSA_ILi32EEEEEENS5_IJS18_SB_EEEEEEEvNS4_8identityENS4_13SM90_TMA_LOADES1C_vS1D_EENS_8epilogue10collective6detail29Sm90TmaWarpSpecializedAdapterINS1H_15DefaultEpilogueIfSK_SK_NS1G_6thread17LinearCombinationIfLi1EffLNS1L_9ScaleType4KindE0ELNS_15FloatRoundStyleE2EfEENS1_15EpilogueDefaultEEEEEvvEEEEvNT_6ParamsE,(.L_x_321 - _ZN7cutlass13device_kernelINS_4gemm6kernel13GemmUniversalIN4cute5tupleIJiiiiEEENS1_10collective13CollectiveMmaINS1_34MainloopSm90TmaGmmaWarpSpecializedILi2ENS5_IJNS4_1CILi1EEENSA_ILi8EEESB_EEENS1_35KernelTmaWarpSpecializedCooperativeEEENS5_IJNSA_ILi128EEENSA_ILi256EEENSA_ILi64EEEEEEfNS5_IJlSB_lEEEfSK_NS4_8TiledMMAINS4_8MMA_AtomIJNS4_4SM904GMMA30MMA_64x256x8_F32TF32TF32_SS_TNILNSO_7ScaleInE1ELSQ_1EEEEEENS4_6LayoutINS5_IJNSA_ILi2EEESB_SB_EEENS5_IJSB_NSA_ILi0EEESW_EEEEENS5_IJNS4_10UnderscoreESZ_SZ_EEEEENS4_23SM90_TMA_LOAD_MULTICASTENS4_14ComposedLayoutINS4_7SwizzleILi3ELi4ELi3EEENS4_18smem_ptr_flag_bitsILi32EEENST_INS5_IJSC_NSA_ILi32EEEEEENS5_IJS18_SB_EEEEEEEvNS4_8identityENS4_13SM90_TMA_LOADES1C_vS1D_EENS_8epilogue10collective6detail29Sm90TmaWarpSpecializedAdapterINS1H_15DefaultEpilogueIfSK_SK_NS1G_6thread17LinearCombinationIfLi1EffLNS1L_9ScaleType4KindE0ELNS_15FloatRoundStyleE2EfEENS1_15EpilogueDefaultEEEEEvvEEEEvNT_6ParamsE)
        .other          _ZN7cutlass13device_kernelINS_4gemm6kernel13GemmUniversalIN4cute5tupleIJiiiiEEENS1_10collective13CollectiveMmaINS1_34MainloopSm90TmaGmmaWarpSpecializedILi2ENS5_IJNS4_1CILi1EEENSA_ILi8EEESB_EEENS1_35KernelTmaWarpSpecializedCooperativeEEENS5_IJNSA_ILi128EEENSA_ILi256EEENSA_ILi64EEEEEEfNS5_IJlSB_lEEEfSK_NS4_8TiledMMAINS4_8MMA_AtomIJNS4_4SM904GMMA30MMA_64x256x8_F32TF32TF32_SS_TNILNSO_7ScaleInE1ELSQ_1EEEEEENS4_6LayoutINS5_IJNSA_ILi2EEESB_SB_EEENS5_IJSB_NSA_ILi0EEESW_EEEEENS5_IJNS4_10UnderscoreESZ_SZ_EEEEENS4_23SM90_TMA_LOAD_MULTICASTENS4_14ComposedLayoutINS4_7SwizzleILi3ELi4ELi3EEENS4_18smem_ptr_flag_bitsILi32EEENST_INS5_IJSC_NSA_ILi32EEEEEENS5_IJS18_SB_EEEEEEEvNS4_8identityENS4_13SM90_TMA_LOADES1C_vS1D_EENS_8epilogue10collective6detail29Sm90TmaWarpSpecializedAdapterINS1H_15DefaultEpilogueIfSK_SK_NS1G_6thread17LinearCombinationIfLi1EffLNS1L_9ScaleType4KindE0ELNS_15FloatRoundStyleE2EfEENS1_15EpilogueDefaultEEEEEvvEEEEvNT_6ParamsE,@"STO_CUDA_ENTRY STV_DEFAULT"
_ZN7cutlass13device_kernelINS_4gemm6kernel13GemmUniversalIN4cute5tupleIJiiiiEEENS1_10collective13CollectiveMmaINS1_34MainloopSm90TmaGmmaWarpSpecializedILi2ENS5_IJNS4_1CILi1EEENSA_ILi8EEESB_EEENS1_35KernelTmaWarpSpecializedCooperativeEEENS5_IJNSA_ILi128EEENSA_ILi256EEENSA_ILi64EEEEEEfNS5_IJlSB_lEEEfSK_NS4_8TiledMMAINS4_8MMA_AtomIJNS4_4SM904GMMA30MMA_64x256x8_F32TF32TF32_SS_TNILNSO_7ScaleInE1ELSQ_1EEEEEENS4_6LayoutINS5_IJNSA_ILi2EEESB_SB_EEENS5_IJSB_NSA_ILi0EEESW_EEEEENS5_IJNS4_10UnderscoreESZ_SZ_EEEEENS4_23SM90_TMA_LOAD_MULTICASTENS4_14ComposedLayoutINS4_7SwizzleILi3ELi4ELi3EEENS4_18smem_ptr_flag_bitsILi32EEENST_INS5_IJSC_NSA_ILi32EEEEEENS5_IJS18_SB_EEEEEEEvNS4_8identityENS4_13SM90_TMA_LOADES1C_vS1D_EENS_8epilogue10collective6detail29Sm90TmaWarpSpecializedAdapterINS1H_15DefaultEpilogueIfSK_SK_NS1G_6thread17LinearCombinationIfLi1EffLNS1L_9ScaleType4KindE0ELNS_15FloatRoundStyleE2EfEENS1_15EpilogueDefaultEEEEEvvEEEEvNT_6ParamsE:
[----:B------:R-:W0:Y:S01]  /*0000*/  LDC R1, c[0x0][0x28] ;  /* 0x00000a00ff017b82 */ /* 0x000e220000000800 */
[----:B------:R-:W1:Y:S01]  /*0010*/  S2R R18, SR_TID.X ;  /* 0x0000000000127919 */ /* 0x000e620000002100 */
[----:B------:R-:W-:Y:S01]  /*0020*/  ELECT P0, URZ, PT ;  /* 0x00000000003f782f */ /* 0x000fe20003800000 */
[----:B------:R-:W-:Y:S01]  /*0030*/  BSSY B0, `(.L_x_0) ;  /* 0x000000f000007945 */ /* 0x000fe20003800000 */
[--C-:B-1----:R-:W-:Y:S02]  /*0040*/  SHF.R.U32.HI R0, RZ, 0x5, R18.reuse ;  /* 0x00000005ff007819 */ /* 0x102fe40000011612 */
[----:B------:R-:W-:-:S03]  /*0050*/  SHF.R.U32.HI R3, RZ, 0x7, R18 ;  /* 0x00000007ff037819 */ /* 0x000fc60000011612 */
[----:B------:R-:W1:Y:S04]  /*0060*/  SHFL.IDX PT, R2, R0, RZ, 0x1f ;  /* 0x00001fff00027589 */ /* 0x000e6800000e0000 */
[----:B------:R2:W3:Y:S01]  /*0070*/  SHFL.IDX PT, R5, R3, RZ, 0x1f ;  /* 0x00001fff03057589 */ /* 0x0004e200000e0000 */
[----:B-1----:R-:W-:-:S13]  /*0080*/  ISETP.NE.OR P0, PT, R2, RZ, !P0 ;  /* 0x000000ff0200720c */ /* 0x002fda0004705670 */
[----:B0-23--:R-:W-:Y:S05]  /*0090*/  @P0 BRA `(.L_x_1) ;  /* 0x0000000000200947 */ /* 0x00dfea0003800000 */
[----:B------:R-:W-:Y:S02]  /*00a0*/  ULDC.64 UR4, c[0x0][0x198] ;  /* 0x0000660000047ab9 */ /* 0x000fe40000000a00 */
[----:B------:R-:W-:Y:S02]  /*00b0*/  UIADD3 UR6, UP0, UR4, 0xf0, URZ ;  /* 0x000000f004067890 */ /* 0x000fe4000ff1e03f */
[----:B------:R-:W-:Y:S02]  /*00c0*/  UIADD3 UR4, UP1, UR4, 0x1f0, URZ ;  /* 0x000001f004047890 */ /* 0x000fe4000ff3e03f */
[----:B------:R-:W-:Y:S02]  /*00d0*/  UIADD3.X UR7, URZ, UR5, URZ, UP0, !UPT ;  /* 0x000000053f077290 */ /* 0x000fe400087fe43f */
[----:B------:R-:W-:-:S07]  /*00e0*/  UIADD3.X UR5, URZ, UR5, URZ, UP1, !UPT ;  /* 0x000000053f057290 */ /* 0x000fce0008ffe43f */
[----:B------:R0:W-:Y:S02]  /*00f0*/  UTMACCTL.PF [UR6] ;  /* 0x00000000060079b9 */ /* 0x0001e40008040000 */
[----:B------:R0:W-:Y:S02]  /*0100*/  UTMACCTL.PF [UR4] ;  /* 0x00000000040079b9 */ /* 0x0001e40008040000 */
[----:B0-----:R-:W-:Y:S01]  /*0110*/  NOP ;  /* 0x0000000000007918 */ /* 0x001fe20000000000 */
.L_x_1:
[----:B------:R-:W-:Y:S05]  /*0120*/  BSYNC B0 ;  /* 0x0000000000007941 */ /* 0x000fea0003800000 */
.L_x_0:
[----:B------:R-:W0:Y:S02]  /*0130*/  SHFL.IDX PT, R3, R0, RZ, 0x1f ;  /* 0x00001fff00037589 */ /* 0x000e2400000e0000 */
[----:B0-----:R-:W-:-:S13]  /*0140*/  ISETP.NE.AND P0, PT, R3, RZ, PT ;  /* 0x000000ff0300720c */ /* 0x001fda0003f05270 */
[----:B------:R-:W-:Y:S05]  /*0150*/  @P0 BRA `(.L_x_2) ;  /* 0x0000000000480947 */ /* 0x000fea0003800000 */
[----:B------:R-:W0:Y:S01]  /*0160*/  S2UR UR8, SR_CgaCtaId ;  /* 0x00000000000879c3 */ /* 0x000e220000008800 */
[----:B------:R-:W-:Y:S01]  /*0170*/  UMOV UR4, 0x400 ;  /* 0x0000040000047882 */ /* 0x000fe20000000000 */
[----:B------:R-:W-:Y:S01]  /*0180*/  UMOV UR5, 0x1 ;  /* 0x0000000100057882 */ /* 0x000fe20000000000 */
[----:B------:R-:W-:Y:S01]  /*0190*/  UMOV UR6, 0x10 ;  /* 0x0000001000067882 */ /* 0x000fe20000000000 */
[----:B------:R-:W-:Y:S01]  /*01a0*/  ELECT P0, URZ, PT ;  /* 0x00000000003f782f */ /* 0x000fe20003800000 */
[----:B------:R-:W-:-:S04]  /*01b0*/  UIADD3 UR6, -UR6, 0x100000, URZ ;  /* 0x0010000006067890 */ /* 0x000fc8000fffe13f */
[----:B------:R-:W-:Y:S02]  /*01c0*/  USHF.L.U32 UR7, UR6, 0xb, URZ ;  /* 0x0000000b06077899 */ /* 0x000fe4000800063f */
[----:B------:R-:W-:Y:S02]  /*01d0*/  USHF.L.U32 UR6, UR6, 0x1, URZ ;  /* 0x0000000106067899 */ /* 0x000fe4000800063f */
[----:B0-----:R-:W-:Y:S02]  /*01e0*/  ULEA UR8, UR8, UR4, 0x18 ;  /* 0x0000000408087291 */ /* 0x001fe4000f8ec03f */
[----:B------:R-:W-:-:S04]  /*01f0*/  UIADD3 UR4, -UR5, 0x100000, URZ ;  /* 0x0010000005047890 */ /* 0x000fc8000fffe13f */
[----:B------:R-:W-:Y:S02]  /*0200*/  USHF.L.U32 UR5, UR4, 0xb, URZ ;  /* 0x0000000b04057899 */ /* 0x000fe4000800063f */
[----:B------:R-:W-:Y:S01]  /*0210*/  USHF.L.U32 UR4, UR4, 0x1, URZ ;  /* 0x0000000104047899 */ /* 0x000fe2000800063f */
[----:B------:R-:W0:Y:S11]  /*0220*/  FENCE.VIEW.ASYNC.S ;  /* 0x00000000000073c6 */ /* 0x000e360000000000 */
[----:B0-----:R0:W1:Y:S01]  /*0230*/  SYNCS.EXCH.64 URZ, [UR8], UR4 ;  /* 0x00000004083f75b2 */ /* 0x0010620008000100 */
[----:B------:R0:W2:Y:S01]  /*0240*/  SYNCS.EXCH.64 URZ, [UR8+0x10], UR6 ;  /* 0x00001006083f75b2 */ /* 0x0000a20008000100 */
[----:B------:R0:W3:Y:S01]  /*0250*/  SYNCS.EXCH.64 URZ, [UR8+0x8], UR4 ;  /* 0x00000804083f75b2 */ /* 0x0000e20008000100 */
[----:B------:R0:W4:Y:S01]  /*0260*/  SYNCS.EXCH.64 URZ, [UR8+0x18], UR6 ;  /* 0x00001806083f75b2 */ /* 0x0001220008000100 */
[----:B------:R-:W-:Y:S01]  /*0270*/  NOP ;  /* 0x0000000000007918 */ /* 0x000fe20000000000 */
.L_x_2:
[----:B------:R-:W-:Y:S01]  /*0280*/  SHF.R.S32.HI R7, RZ, 0x1f, R18 ;  /* 0x0000001fff077819 */ /* 0x000fe20000011412 */
[----:B------:R-:W5:Y:S01]  /*0290*/  SHFL.IDX PT, R0, R0, RZ, 0x1f ;  /* 0x00001fff00007589 */ /* 0x000f6200000e0000 */
[----:B0-----:R-:W0:Y:S01]  /*02a0*/  S2UR UR8, SR_CTAID.X ;  /* 0x00000000000879c3 */ /* 0x001e220000002500 */
[----:B------:R-:W-:Y:S02]  /*02b0*/  ELECT P0, URZ, PT ;  /* 0x00000000003f782f */ /* 0x000fe40003800000 */
[----:B------:R-:W-:Y:S01]  /*02c0*/  LEA.HI R7, R7, R18, RZ, 0x7 ;  /* 0x0000001207077211 */ /* 0x000fe200078f38ff */
[----:B------:R-:W1:Y:S01]  /*02d0*/  S2R R4, SR_CTAID.Y ;  /* 0x0000000000047919 */ /* 0x000e620000002600 */
[----:B------:R-:W-:Y:S01]  /*02e0*/  ULDC UR4, c[0x0][0x154] ;  /* 0x0000550000047ab9 */ /* 0x000fe20000000800 */
[----:B------:R-:W-:Y:S01]  /*02f0*/  NOP ;  /* 0x0000000000007918 */ /* 0x000fe20000000000 */
[----:B------:R-:W-:Y:S01]  /*0300*/  LOP3.LUT R7, R7, 0xffffff80, RZ, 0xc0, !PT ;  /* 0xffffff8007077812 */ /* 0x000fe200078ec0ff */
[----:B------:R-:W-:Y:S01]  /*0310*/  NOP ;  /* 0x0000000000007918 */ /* 0x000fe20000000000 */
[----:B------:R-:W2:Y:S03]  /*0320*/  LDC R12, c[0x0][0x140] ;  /* 0x00005000ff0c7b82 */ /* 0x000ea60000000800 */
[----:B------:R-:W-:-:S05]  /*0330*/  IMAD.IADD R7, R18, 0x1, -R7 ;  /* 0x0000000112077824 */ /* 0x000fca00078e0a07 */
[----:B------:R-:W-:Y:S02]  /*0340*/  SHF.R.S32.HI R6, RZ, 0x1f, R7 ;  /* 0x0000001fff067819 */ /* 0x000fe40000011407 */
[----:B------:R-:W-:Y:S02]  /*0350*/  LOP3.LUT P2, RZ, R7, 0x7, RZ, 0xc0, !PT ;  /* 0x0000000707ff7812 */ /* 0x000fe4000784c0ff */
[----:B------:R-:W-:Y:S02]  /*0360*/  LEA.HI R6, R6, R7, RZ, 0x3 ;  /* 0x0000000706067211 */ /* 0x000fe400078f18ff */
[----:B-----5:R-:W-:Y:S02]  /*0370*/  ISETP.NE.OR P0, PT, R0, RZ, !P0 ;  /* 0x000000ff0000720c */ /* 0x020fe40004705670 */
[--C-:B------:R-:W-:Y:S02]  /*0380*/  SHF.R.S32.HI R0, RZ, 0x3, R6.reuse ;  /* 0x00000003ff007819 */ /* 0x100fe40000011406 */
[----:B------:R-:W-:-:S02]  /*0390*/  SHF.R.S32.HI R9, RZ, 0x1f, R6 ;  /* 0x0000001fff097819 */ /* 0x000fc40000011406 */
[----:B------:R-:W-:Y:S02]  /*03a0*/  SHF.R.S32.HI R6, RZ, 0x1f, R3 ;  /* 0x0000001fff067819 */ /* 0x000fe40000011403 */
[----:B------:R-:W-:Y:S02]  /*03b0*/  LEA.HI R9, R9, R0, RZ, 0x2 ;  /* 0x0000000009097211 */ /* 0x000fe400078f10ff */
[----:B------:R-:W-:Y:S02]  /*03c0*/  LEA.HI R6, R6, R3, RZ, 0x2 ;  /* 0x0000000306067211 */ /* 0x000fe400078f10ff */
[----:B-1----:R-:W-:Y:S01]  /*03d0*/  I2FP.F32.U32 R8, R4 ;  /* 0x0000000400087245 */ /* 0x002fe20000201000 */
[----:B------:R-:W-:Y:S01]  /*03e0*/  VOTEU.ALL UP0, P0 ;  /* 0x00000000003f7886 */ /* 0x000fe20000000000 */
[----:B------:R-:W-:Y:S01]  /*03f0*/  LOP3.LUT R6, R6, 0x3ffffffc, RZ, 0xc0, !PT ;  /* 0x3ffffffc06067812 */ /* 0x000fe200078ec0ff */
[----:B------:R-:W-:Y:S01]  /*0400*/  VOTEU.ALL UP1, P0 ;  /* 0x00000000003f7886 */ /* 0x000fe20000020000 */
[----:B------:R-:W-:Y:S01]  /*0410*/  LOP3.LUT R9, R9, 0xfffffffc, RZ, 0xc0, !PT ;  /* 0xfffffffc09097812 */ /* 0x000fe200078ec0ff */
[----:B------:R-:W-:Y:S01]  /*0420*/  FMUL R10, R8, UR4 ;  /* 0x00000004080a7c20 */ /* 0x000fe20008400000 */
[----:B------:R-:W1:Y:S01]  /*0430*/  @!UP0 S2UR UR7, SR_CgaCtaId ;  /* 0x00000000000789c3 */ /* 0x000e620000008800 */
[----:B------:R-:W-:Y:S01]  /*0440*/  IMAD.IADD R11, R3, 0x1, -R6 ;  /* 0x00000001030b7824 */ /* 0x000fe200078e0a06 */
[----:B0-----:R-:W-:Y:S01]  /*0450*/  I2FP.F32.U32 R6, UR8 ;  /* 0x0000000800067c45 */ /* 0x001fe20008201000 */
[----:B------:R-:W-:Y:S01]  /*0460*/  IMAD.IADD R0, R0, 0x1, -R9 ;  /* 0x0000000100007824 */ /* 0x000fe200078e0a09 */
[----:B------:R-:W-:Y:S01]  /*0470*/  ULDC UR4, c[0x0][0x150] ;  /* 0x0000540000047ab9 */ /* 0x000fe20000000800 */
[----:B------:R-:W0:Y:S01]  /*0480*/  F2I.U32.TRUNC.NTZ R10, R10 ;  /* 0x0000000a000a7305 */ /* 0x000e22000020f000 */
[----:B------:R-:W-:Y:S01]  /*0490*/  SHF.R.S32.HI R3, RZ, 0x1f, R2 ;  /* 0x0000001fff037819 */ /* 0x000fe20000011402 */
[----:B------:R-:W-:Y:S01]  /*04a0*/  FMUL R6, R6, UR4 ;  /* 0x0000000406067c20 */ /* 0x000fe20008400000 */
[----:B------:R-:W5:Y:S01]  /*04b0*/  LDC R9, c[0x0][0x148] ;  /* 0x00005200ff097b82 */ /* 0x000f620000000800 */
[----:B------:R-:W-:Y:S01]  /*04c0*/  IMAD R11, R11, 0x4, R0 ;  /* 0x000000040b0b7824 */ /* 0x000fe200078e0200 */
[----:B------:R-:W-:Y:S01]  /*04d0*/  LEA.HI R3, R3, R2, RZ, 0x2 ;  /* 0x0000000203037211 */ /* 0x000fe200078f10ff */
[----:B------:R-:W-:Y:S01]  /*04e0*/  UMOV UR4, 0x20 ;  /* 0x0000002000047882 */ /* 0x000fe20000000000 */
[----:B------:R-:W-:Y:S01]  /*04f0*/  @!UP0 UMOV UR6, 0x400 ;  /* 0x0000040000068882 */ /* 0x000fe20000000000 */
[----:B------:R-:W3:Y:S01]  /*0500*/  F2I.U32.TRUNC.NTZ R6, R6 ;  /* 0x0000000600067305 */ /* 0x000ee2000020f000 */
[----:B------:R-:W-:Y:S01]  /*0510*/  LOP3.LUT R3, R3, 0xfffffffc, RZ, 0xc0, !PT ;  /* 0xfffffffc03037812 */ /* 0x000fe200078ec0ff */
[----:B------:R-:W-:Y:S01]  /*0520*/  IMAD.SHL.U32 R22, R11, 0x4, RZ ;  /* 0x000000040b167824 */ /* 0x000fe200078e00ff */
[----:B------:R-:W4:Y:S01]  /*0530*/  LDC R8, c[0x0][0x144] ;  /* 0x00005100ff087b82 */ /* 0x000f220000000800 */
[----:B------:R-:W-:-:S04]  /*0540*/  @!UP0 UIADD3 UR4, -UR4, 0x100000, URZ ;  /* 0x0010000004048890 */ /* 0x000fc8000fffe13f */
[----:B------:R-:W-:Y:S02]  /*0550*/  @!UP0 USHF.L.U32 UR5, UR4, 0xb, URZ ;  /* 0x0000000b04058899 */ /* 0x000fe4000800063f */
[----:B------:R-:W-:Y:S01]  /*0560*/  @!UP0 USHF.L.U32 UR4, UR4, 0x1, URZ ;  /* 0x0000000104048899 */ /* 0x000fe2000800063f */
[----:B--2---:R-:W-:Y:S01]  /*0570*/  ISETP.EQ.U32.AND P3, PT, R12, 0x1, PT ;  /* 0x000000010c00780c */ /* 0x004fe20003f62070 */
[----:B------:R-:W-:Y:S01]  /*0580*/  IMAD.IADD R0, R2, 0x1, -R3 ;  /* 0x0000000102007824 */ /* 0x000fe200078e0a03 */
[----:B------:R-:W-:Y:S01]  /*0590*/  LOP3.LUT R22, R11, 0xc, R22, 0x78, !PT ;  /* 0x0000000c0b167812 */ /* 0x000fe200078e7816 */
[----:B0-----:R-:W-:Y:S01]  /*05a0*/  IMAD.MOV R14, RZ, RZ, -R10 ;  /* 0x000000ffff0e7224 */ /* 0x001fe200078e0a0a */
[----:B-1----:R-:W-:Y:S02]  /*05b0*/  @!UP0 ULEA UR6, UR7, UR6, 0x18 ;  /* 0x0000000607068291 */ /* 0x002fe4000f8ec03f */
[----:B------:R-:W-:Y:S01]  /*05c0*/  ISETP.NE.AND P1, PT, R0, 0x3, PT ;  /* 0x000000030000780c */ /* 0x000fe20003f25270 */
[----:B------:R-:W-:Y:S01]  /*05d0*/  VOTEU.ALL UP0, P0 ;  /* 0x00000000003f7886 */ /* 0x000fe20000000000 */
[----:B------:R-:W-:Y:S01]  /*05e0*/  ISETP.LT.U32.AND P0, PT, R22, 0x8, !P2 ;  /* 0x000000081600780c */ /* 0x000fe20005701070 */
[----:B---3--:R-:W-:Y:S01]  /*05f0*/  IMAD.MOV R3, RZ, RZ, -R6 ;  /* 0x000000ffff037224 */ /* 0x008fe200078e0a06 */
[----:B------:R-:W-:-:S02]  /*0600*/  ISETP.EQ.OR P1, PT, R0, RZ, !P1 ;  /* 0x000000ff0000720c */ /* 0x000fc40004f22670 */
[----:B------:R-:W-:Y:S01]  /*0610*/  ISETP.NE.AND P2, PT, R5, RZ, PT ;  /* 0x000000ff0500720c */ /* 0x000fe20003f45270 */
[----:B-----5:R-:W-:Y:S01]  /*0620*/  IMAD R7, R9, R14, R4 ;  /* 0x0000000e09077224 */ /* 0x020fe200078e0204 */
[----:B------:R-:W-:Y:S01]  /*0630*/  ISETP.EQ.AND P1, PT, R5, RZ, P1 ;  /* 0x000000ff0500720c */ /* 0x000fe20000f22270 */
[----:B------:R-:W0:Y:S02]  /*0640*/  FENCE.VIEW.ASYNC.S ;  /* 0x00000000000073c6 */ /* 0x000e240000000000 */
[----:B0-----:R0:W1:Y:S01]  /*0650*/  @!UP0 SYNCS.EXCH.64 URZ, [UR6+0x30], UR4 ;  /* 0x00003004063f85b2 */ /* 0x0010620008000100 */
[----:B------:R-:W-:Y:S02]  /*0660*/  ISETP.NE.AND P4, PT, R7, R22, PT ;  /* 0x000000160700720c */ /* 0x000fe40003f85270 */
[----:B------:R-:W-:Y:S01]  /*0670*/  SEL R19, RZ, 0x1, !P1 ;  /* 0x00000001ff137807 */ /* 0x000fe20004800000 */
[----:B----4-:R-:W-:Y:S02]  /*0680*/  IMAD R3, R8, R3, UR8 ;  /* 0x0000000808037e24 */ /* 0x010fe4000f8e0203 */
[----:B------:R-:W-:-:S03]  /*0690*/  VIADD R8, R5, 0xffffffff ;  /* 0xffffffff05087836 */ /* 0x000fc60000000000 */
[----:B------:R-:W-:Y:S02]  /*06a0*/  ISETP.EQ.OR P4, PT, R3, RZ, !P4 ;  /* 0x000000ff0300720c */ /* 0x000fe40006782670 */
[----:B------:R-:W-:Y:S02]  /*06b0*/  ISETP.GE.U32.AND P5, PT, R8, 0x2, PT ;  /* 0x000000020800780c */ /* 0x000fe40003fa6070 */
[----:B------:R-:W-:Y:S02]  /*06c0*/  PLOP3.LUT P0, PT, P0, P4, PT, 0x80, 0x0 ;  /* 0x000000000000781c */ /* 0x000fe40000709070 */
[----:B------:R-:W-:Y:S01]  /*06d0*/  SEL R19, R19, 0x2, P5 ;  /* 0x0000000213137807 */ /* 0x000fe20002800000 */
[----:B------:R0:W2:Y:S01]  /*06e0*/  @!UP1 SYNCS.EXCH.64 URZ, [UR6+0x38], UR4 ;  /* 0x00003804063f95b2 */ /* 0x0000a20008000100 */
[----:B------:R-:W-:Y:S01]  /*06f0*/  P2R R156, PR, RZ, 0x1 ;  /* 0x00000001ff9c7803 */ /* 0x000fe20000000000 */
[----:B------:R-:W-:Y:S01]  /*0700*/  NOP ;  /* 0x0000000000007918 */ /* 0x000fe20000000000 */
[----:B------:R-:W-:Y:S07]  /*0710*/  @!P3 BRA `(.L_x_3) ;  /* 0x000000000008b947 */ /* 0x000fee0003800000 */
[----:B-12---:R-:W-:Y:S01]  /*0720*/  UCGABAR_ARV ;  /* 0x00000000000079c7 */ /* 0x006fe20008000000 */
[----:B------:R-:W-:Y:S05]  /*0730*/  BRA `(.L_x_4) ;  /* 0x0000000000047947 */ /* 0x000fea0003800000 */
.L_x_3:
[----:B-12---:R-:W-:Y:S01]  /*0740*/  NOP ;  /* 0x0000000000007918 */ /* 0x006fe20000000000 */
.L_x_4:
[----:B------:R-:W1:Y:S01]  /*0750*/  LDC R2, c[0x0][0x65c] ;  /* 0x00019700ff027b82 */ /* 0x000e620000000800 */
[----:B------:R-:W-:Y:S02]  /*0760*/  IMAD.U32 R6, RZ, RZ, UR8 ;  /* 0x00000008ff067e24 */ /* 0x000fe4000f8e00ff */
[----:B------:R-:W-:Y:S01]  /*0770*/  IMAD.MOV.U32 R7, RZ, RZ, RZ ;  /* 0x000000ffff077224 */ /* 0x000fe200078e00ff */
[----:B-1----:R-:W-:-:S04]  /*0780*/  ISETP.NE.AND P1, PT, R2, 0x1, PT ;  /* 0x000000010200780c */ /* 0x002fc80003f25270 */
[----:B------:R-:W-:-:S09]  /*0790*/  P2R R5, PR, RZ, 0x2 ;  /* 0x00000002ff057803 */ /* 0x000fd20000000000 */
[----:B------:R-:W1:Y:S01]  /*07a0*/  @P1 LDC R17, c[0x0][0x10] ;  /* 0x00000400ff111b82 */ /* 0x000e620000000800 */
[----:B------:R-:W-:Y:S02]  /*07b0*/  @P1 IMAD.MOV.U32 R5, RZ, RZ, RZ ;  /* 0x000000ffff051224 */ /* 0x000fe400078e00ff */
[----:B------:R-:W-:-:S05]  /*07c0*/  @P1 IMAD.MOV.U32 R13, RZ, RZ, RZ ;  /* 0x000000ffff0d1224 */ /* 0x000fca00078e00ff */
[----:B------:R-:W2:Y:S01]  /*07d0*/  @!P1 LDC R11, c[0x0][0xc] ;  /* 0x00000300ff0b9b82 */ /* 0x000ea20000000800 */
[----:B-1----:R-:W-:-:S04]  /*07e0*/  @P1 IMAD.WIDE.U32 R16, R17, UR8, R4 ;  /* 0x0000000811101c25 */ /* 0x002fc8000f8e0004 */
[----:B------:R-:W-:Y:S02]  /*07f0*/  @P1 IMAD.IADD R17, R17, 0x1, R13 ;  /* 0x0000000111111824 */ /* 0x000fe400078e020d */
[----:B--2---:R-:W-:-:S04]  /*0800*/  @!P1 IMAD.WIDE.U32 R6, R4, R11, R6 ;  /* 0x0000000b04069225 */ /* 0x004fc800078e0006 */
[----:B------:R-:W-:Y:S02]  /*0810*/  @!P1 IMAD.MOV.U32 R16, RZ, RZ, R6 ;  /* 0x000000ffff109224 */ /* 0x000fe400078e0006 */
[----:B------:R-:W-:Y:S01]  /*0820*/  @!P1 IMAD.MOV.U32 R17, RZ, RZ, R7 ;  /* 0x000000ffff119224 */ /* 0x000fe200078e0007 */
[----:B------:R-:W-:Y:S06]  /*0830*/  @!P3 BRA `(.L_x_5) ;  /* 0x00000000000cb947 */ /* 0x000fec0003800000 */
[----:B------:R-:W-:Y:S01]  /*0840*/  UCGABAR_WAIT ;  /* 0x0000000000007dc7 */ /* 0x000fe20008000000 */
[----:B------:R-:W-:Y:S01]  /*0850*/  CCTL.IVALL ;  /* 0x00000000ff00798f */ /* 0x000fe20002000000 */
[----:B------:R-:W-:Y:S05]  /*0860*/  BRA `(.L_x_6) ;  /* 0x0000000000047947 */ /* 0x000fea0003800000 */
.L_x_5:
[----:B------:R-:W-:Y:S06]  /*0870*/  BAR.SYNC.DEFER_BLOCKING 0x0 ;  /* 0x0000000000007b1d */ /* 0x000fec0000010000 */
.L_x_6:
[----:B------:R-:W-:Y:S05]  /*0880*/  @!P2 BRA `(.L_x_7) ;  /* 0x000000840058a947 */ /* 0x000fea0003800000 */
[----:B------:R-:W-:-:S13]  /*0890*/  ISETP.GT.U32.AND P0, PT, R8, 0x1, PT ;  /* 0x000000010800780c */ /* 0x000fda0003f04070 */
[----:B0-----:R-:W-:Y:S05]  /*08a0*/  @P0 EXIT ;  /* 0x000000000000094d */ /* 0x001fea0003800000 */
[----:B------:R-:W-:Y:S01]  /*08b0*/  ULDC.64 UR4, c[0x0][0x650] ;  /* 0x0001940000047ab9 */ /* 0x000fe20000000a00 */
[----:B------:R-:W-:Y:S01]  /*08c0*/  PRMT R0, RZ, 0x7610, R0 ;  /* 0x00007610ff007816 */ /* 0x000fe20000000000 */
[----:B------:R-:W-:Y:S01]  /*08d0*/  IMAD.MOV.U32 R153, RZ, RZ, -0x1 ;  /* 0xffffffffff997424 */ /* 0x000fe200078e00ff */
[----:B------:R-:W-:Y:S01]  /*08e0*/  ISETP.GE.U32.AND P0, PT, R16, UR4, PT ;  /* 0x0000000410007c0c */ /* 0x000fe2000bf06070 */
[----:B------:R-:W-:Y:S02]  /*08f0*/  IMAD.MOV.U32 R152, RZ, RZ, -0x1 ;  /* 0xffffffffff987424 */ /* 0x000fe400078e00ff */
[----:B------:R-:W-:Y:S01]  /*0900*/  IMAD.MOV.U32 R23, RZ, RZ, -0x1 ;  /* 0xffffffffff177424 */ /* 0x000fe200078e00ff */
[----:B------:R-:W-:-:S13]  /*0910*/  ISETP.GE.U32.AND.EX P0, PT, R17, UR5, PT, P0 ;  /* 0x0000000511007c0c */ /* 0x000fda000bf06100 */
[----:B------:R-:W-:Y:S05]  /*0920*/  @P0 BRA `(.L_x_8) ;  /* 0x00000004002c0947 */ /* 0x000fea0003800000 */
[----:B------:R-:W0:Y:S01]  /*0930*/  LDC.64 R20, c[0x0][0x628] ;  /* 0x00018a00ff147b82 */ /* 0x000e220000000a00 */
[----:B------:R-:W-:Y:S02]  /*0940*/  IMAD.MOV.U32 R6, RZ, RZ, R16 ;  /* 0x000000ffff067224 */ /* 0x000fe400078e0010 */
[----:B------:R-:W-:-:S05]  /*0950*/  IMAD.MOV.U32 R7, RZ, RZ, R17 ;  /* 0x000000ffff077224 */ /* 0x000fca00078e0011 */
[----:B------:R-:W1:Y:S08]  /*0960*/  LDC R0, c[0x0][0x630] ;  /* 0x00018c00ff007b82 */ /* 0x000e700000000800 */
[----:B------:R-:W2:Y:S01]  /*0970*/  LDC.64 R24, c[0x0][0x620] ;  /* 0x00018800ff187b82 */ /* 0x000ea20000000a00 */
[----:B0-----:R-:W-:-:S04]  /*0980*/  ISETP.NE.U32.AND P0, PT, R20, RZ, PT ;  /* 0x000000ff1400720c */ /* 0x001fc80003f05070 */
[----:B------:R-:W-:-:S13]  /*0990*/  ISETP.NE.AND.EX P0, PT, R21, RZ, PT, P0 ;  /* 0x000000ff1500720c */ /* 0x000fda0003f05300 */
[----:B-12---:R-:W-:Y:S05]  /*09a0*/  @!P0 BRA `(.L_x_9) ;  /* 0x0000000000288947 */ /* 0x006fea0003800000 */
[----:B------:R-:W0:Y:S02]  /*09b0*/  LDC R13, c[0x0][0x634] ;  /* 0x00018d00ff0d7b82 */ /* 0x000e240000000800 */
[----:B0-----:R-:W-:-:S05]  /*09c0*/  IADD3 R13, P0, R16, R13, RZ ;  /* 0x0000000d100d7210 */ /* 0x001fca0007f1e0ff */
[----:B------:R-:W-:-:S04]  /*09d0*/  IMAD.X R15, RZ, RZ, R17, P0 ;  /* 0x000000ffff0f7224 */ /* 0x000fc800000e0611 */
[----:B------:R-:W-:-:S04]  /*09e0*/  IMAD.WIDE.U32 R6, R15, R20, RZ ;  /* 0x000000140f067225 */ /* 0x000fc800078e00ff */
[----:B------:R-:W-:-:S04]  /*09f0*/  IMAD.WIDE.U32 R10, P0, R13, R21, R6 ;  /* 0x000000150d0a7225 */ /* 0x000fc80007800006 */
[----:B------:R-:W-:-:S04]  /*0a00*/  IMAD.WIDE.U32 R6, R13, R20, RZ ;  /* 0x000000140d067225 */ /* 0x000fc800078e00ff */
[----:B------:R-:W-:Y:S01]  /*0a10*/  IMAD.X R13, RZ, RZ, RZ, P0 ;  /* 0x000000ffff0d7224 */ /* 0x000fe200000e06ff */
[----:B------:R-:W-:Y:S01]  /*0a20*/  IADD3 RZ, P0, R7, R10, RZ ;  /* 0x0000000a07ff7210 */ /* 0x000fe20007f1e0ff */
[----:B------:R-:W-:-:S04]  /*0a30*/  IMAD.MOV.U32 R12, RZ, RZ, R11 ;  /* 0x000000ffff0c7224 */ /* 0x000fc800078e000b */
[----:B------:R-:W-:-:S08]  /*0a40*/  IMAD.WIDE.U32.X R6, R15, R21, R12, P0 ;  /* 0x000000150f067225 */ /* 0x000fd000000e040c */
.L_x_9:
[----:B------:R-:W0:Y:S01]  /*0a50*/  LDC.64 R20, c[0x0][0x640] ;  /* 0x00019000ff147b82 */ /* 0x000e220000000a00 */
[--C-:B------:R-:W-:Y:S01]  /*0a60*/  SHF.R.U64 R27, R6, R0, R7.reuse ;  /* 0x00000000061b7219 */ /* 0x100fe20000001207 */
[----:B------:R-:W-:Y:S01]  /*0a70*/  IMAD R28, R9, R14, R4 ;  /* 0x0000000e091c7224 */ /* 0x000fe200078e0204 */
[----:B------:R-:W-:Y:S02]  /*0a80*/  SHF.R.U32.HI R0, RZ, R0, R7 ;  /* 0x00000000ff007219 */ /* 0x000fe40000011607 */
[----:B------:R-:W-:-:S03]  /*0a90*/  IADD3 R5, P0, RZ, -R27, RZ ;  /* 0x8000001bff057210 */ /* 0x000fc60007f1e0ff */
[----:B------:R-:W1:Y:S02]  /*0aa0*/  LDC R8, c[0x0][0x618] ;  /* 0x00018600ff087b82 */ /* 0x000e640000000800 */
[----:B------:R-:W-:-:S04]  /*0ab0*/  IMAD.X R7, RZ, RZ, ~R0, P0 ;  /* 0x000000ffff077224 */ /* 0x000fc800000e0e00 */
[-C--:B------:R-:W-:Y:S02]  /*0ac0*/  IMAD R0, R7, R24.reuse, RZ ;  /* 0x0000001807007224 */ /* 0x080fe400078e02ff */
[----:B------:R-:W2:Y:S01]  /*0ad0*/  LDC R11, c[0x0][0x608] ;  /* 0x00018200ff0b7b82 */ /* 0x000ea20000000800 */
[----:B------:R-:W-:-:S04]  /*0ae0*/  IMAD.WIDE.U32 R6, R5, R24, R16 ;  /* 0x0000001805067225 */ /* 0x000fc800078e0010 */
[----:B------:R-:W-:Y:S02]  /*0af0*/  IMAD R5, R5, R25, R0 ;  /* 0x0000001905057224 */ /* 0x000fe400078e0200 */
[----:B------:R-:W-:Y:S01]  /*0b00*/  IMAD.MOV.U32 R25, RZ, RZ, 0x1 ;  /* 0x00000001ff197424 */ /* 0x000fe200078e00ff */
[----:B------:R-:W3:Y:S01]  /*0b10*/  LDC R12, c[0x0][0x658] ;  /* 0x00019600ff0c7b82 */ /* 0x000ee20000000800 */
[----:B0-----:R-:W-:Y:S01]  /*0b20*/  ISETP.NE.U32.AND P0, PT, R20, RZ, PT ;  /* 0x000000ff1400720c */ /* 0x001fe20003f05070 */
[----:B------:R-:W-:Y:S02]  /*0b30*/  IMAD.IADD R5, R7, 0x1, R5 ;  /* 0x0000000107057824 */ /* 0x000fe400078e0205 */
[----:B------:R-:W-:Y:S01]  /*0b40*/  IMAD.MOV.U32 R7, RZ, RZ, -0x1 ;  /* 0xffffffffff077424 */ /* 0x000fe200078e00ff */
[----:B------:R-:W-:-:S03]  /*0b50*/  ISETP.NE.AND.EX P0, PT, R21, RZ, PT, P0 ;  /* 0x000000ff1500720c */ /* 0x000fc60003f05300 */
[----:B------:R-:W0:Y:S01]  /*0b60*/  LDC R15, c[0x0][0x600] ;  /* 0x00018000ff0f7b82 */ /* 0x000e220000000800 */
[-CC-:B-1----:R-:W-:Y:S02]  /*0b70*/  SHF.R.U64 R13, R6, R8.reuse, R5.reuse ;  /* 0x00000008060d7219 */ /* 0x182fe40000001205 */
[----:B------:R-:W-:-:S05]  /*0b80*/  SHF.R.U32.HI R0, RZ, R8, R5 ;  /* 0x00000008ff007219 */ /* 0x000fca0000011605 */
[----:B------:R-:W1:Y:S01]  /*0b90*/  LDC R23, c[0x0][0x648] ;  /* 0x00019200ff177b82 */ /* 0x000e620000000800 */
[-CC-:B--2---:R-:W-:Y:S02]  /*0ba0*/  SHF.R.U64 R29, R13, R11.reuse, R0.reuse ;  /* 0x0000000b0d1d7219 */ /* 0x184fe40000001200 */
[----:B------:R-:W-:-:S05]  /*0bb0*/  SHF.R.U32.HI R5, RZ, R11, R0 ;  /* 0x0000000bff057219 */ /* 0x000fca0000011600 */
[----:B------:R-:W2:Y:S01]  /*0bc0*/  LDC R24, c[0x0][0x638] ;  /* 0x00018e00ff187b82 */ /* 0x000ea20000000800 */
[-CC-:B---3--:R-:W-:Y:S02]  /*0bd0*/  SHF.R.U64 R14, R29, R12.reuse, R5.reuse ;  /* 0x0000000c1d0e7219 */ /* 0x188fe40000001205 */
[-C--:B------:R-:W-:Y:S02]  /*0be0*/  SHF.L.U32 R0, R7, R12.reuse, RZ ;  /* 0x0000000c07007219 */ /* 0x080fe400000006ff */
[----:B------:R-:W-:Y:S01]  /*0bf0*/  SHF.R.U32.HI R5, RZ, R12, R5 ;  /* 0x0000000cff057219 */ /* 0x000fe20000011605 */
[----:B------:R-:W-:Y:S01]  /*0c00*/  IMAD.MOV.U32 R4, RZ, RZ, R14 ;  /* 0x000000ffff047224 */ /* 0x000fe200078e000e */
[----:B------:R-:W-:Y:S01]  /*0c10*/  LOP3.LUT R10, RZ, R0, RZ, 0x33, !PT ;  /* 0x00000000ff0a7212 */ /* 0x000fe200078e33ff */
[----:B------:R-:W3:Y:S01]  /*0c20*/  LDC R26, c[0x0][0x610] ;  /* 0x00018400ff1a7b82 */ /* 0x000ee20000000800 */
[----:B------:R-:W-:Y:S05]  /*0c30*/  @!P0 BRA `(.L_x_10) ;  /* 0x0000000000288947 */ /* 0x000fea0003800000 */
[----:B------:R-:W4:Y:S02]  /*0c40*/  LDC R9, c[0x0][0x64c] ;  /* 0x00019300ff097b82 */ /* 0x000f240000000800 */
[----:B----4-:R-:W-:-:S05]  /*0c50*/  IADD3 R9, P0, R14, R9, RZ ;  /* 0x000000090e097210 */ /* 0x010fca0007f1e0ff */
        /* <DEDUP_REMOVED lines=8> */
.L_x_10:
[----:B-1----:R-:W-:Y:S01]  /*0ce0*/  SHF.R.U64 R4, R4, R23, R5 ;  /* 0x0000001704047219 */ /* 0x002fe20000001205 */
[----:B0-----:R-:W-:Y:S01]  /*0cf0*/  VIADD R6, R15, 0xffffffff ;  /* 0xffffffff0f067836 */ /* 0x001fe20000000000 */
[----:B------:R-:W-:Y:S01]  /*0d00*/  SHF.L.U32 R0, R25, R12, RZ ;  /* 0x0000000c19007219 */ /* 0x000fe200000006ff */
[----:B------:R-:W-:Y:S01]  /*0d10*/  IMAD.MOV.U32 R23, RZ, RZ, R27 ;  /* 0x000000ffff177224 */ /* 0x000fe200078e001b */
[----:B------:R-:W-:Y:S01]  /*0d20*/  LOP3.LUT R5, R29, R10, RZ, 0xc0, !PT ;  /* 0x0000000a1d057212 */ /* 0x000fe200078ec0ff */
[----:B------:R-:W-:Y:S01]  /*0d30*/  IMAD.MOV R7, RZ, RZ, -R4 ;  /* 0x000000ffff077224 */ /* 0x000fe200078e0a04 */
[----:B------:R-:W-:Y:S02]  /*0d40*/  SEL R3, R3, R28, !P1 ;  /* 0x0000001c03037207 */ /* 0x000fe40004800000 */
[----:B------:R-:W-:Y:S01]  /*0d50*/  LOP3.LUT R6, R13, R6, RZ, 0xc0, !PT ;  /* 0x000000060d067212 */ /* 0x000fe200078ec0ff */
[----:B------:R-:W-:Y:S02]  /*0d60*/  IMAD R4, R0, R4, R5 ;  /* 0x0000000400047224 */ /* 0x000fe400078e0205 */
[----:B--2---:R-:W-:-:S02]  /*0d70*/  IMAD R0, R7, R24, R14 ;  /* 0x0000001807007224 */ /* 0x004fc400078e020e */
[----:B---3--:R-:W-:Y:S02]  /*0d80*/  IMAD R3, R4, R26, R3 ;  /* 0x0000001a04037224 */ /* 0x008fe400078e0203 */
[----:B------:R-:W-:Y:S02]  /*0d90*/  IMAD.MOV.U32 R5, RZ, RZ, 0x1 ;  /* 0x00000001ff057424 */ /* 0x000fe400078e00ff */
[----:B------:R-:W-:-:S03]  /*0da0*/  IMAD R4, R0, R15, R6 ;  /* 0x0000000f00047224 */ /* 0x000fc600078e0206 */
[----:B------:R-:W-:Y:S02]  /*0db0*/  PRMT R0, R5, 0x7610, R0 ;  /* 0x0000761005007816 */ /* 0x000fe40000000000 */
[----:B------:R-:W-:Y:S02]  /*0dc0*/  SEL R152, R4, R3, !P1 ;  /* 0x0000000304987207 */ /* 0x000fe40004800000 */
[----:B------:R-:W-:-:S07]  /*0dd0*/  SEL R153, R3, R4, !P1 ;  /* 0x0000000403997207 */ /* 0x000fce0004800000 */
.L_x_8:
[----:B------:R-:W-:-:S08]  /*0de0*/  NOP ;  /* 0x0000000000007918 */ /* 0x000fd00000000000 */
[----:B------:R-:W0:Y:S02]  /*0df0*/  USETMAXREG.TRY_ALLOC.CTAPOOL UP0, 0xe8 ;  /* 0x000000e8000079c8 */ /* 0x000e240008000600 */
[----:B0-----:R-:W-:-:S13]  /*0e00*/  PLOP3.LUT P0, PT, PT, PT, UP0, 0x80, 0x0 ;  /* 0x000000000000781c */ /* 0x001fda0003f0f008 */
[----:B------:R-:W-:Y:S05]  /*0e10*/  @!P0 BRA `(.L_x_8) ;  /* 0xfffffffc00f08947 */ /* 0x000fea000383ffff */
[----:B------:R-:W-:Y:S01]  /*0e20*/  ULDC.64 UR4, c[0x0][0x598] ;  /* 0x0001660000047ab9 */ /* 0x000fe20000000a00 */
[----:B------:R-:W-:Y:S01]  /*0e30*/  ULDC.64 UR36, c[0x0][0x208] ;  /* 0x0000820000247ab9 */ /* 0x000fe20000000a00 */
[----:B------:R-:W-:-:S04]  /*0e40*/  ISETP.NE.U32.AND P0, PT, RZ, UR4, PT ;  /* 0x00000004ff007c0c */ /* 0x000fc8000bf05070 */
[----:B------:R-:W-:-:S13]  /*0e50*/  ISETP.NE.AND.EX P0, PT, RZ, UR5, PT, P0 ;  /* 0x00000005ff007c0c */ /* 0x000fda000bf05300 */
[----:B------:R-:W-:Y:S05]  /*0e60*/  @!P0 BRA `(.L_x_11) ;  /* 0x00000000001c8947 */ /* 0x000fea0003800000 */
[----:B------:R-:W0:Y:S02]  /*0e70*/  LDC.64 R4, c[0x0][0x598] ;  /* 0x00016600ff047b82 */ /* 0x000e240000000a00 */
[----:B0-----:R-:W2:Y:S02]  /*0e80*/  LDG.E.64 R4, desc[UR36][R4.64] ;  /* 0x0000002404047981 */ /* 0x001ea4000c1e1b00 */
[----:B--2---:R-:W-:-:S04]  /*0e90*/  ISETP.NE.U32.AND P0, PT, R4, RZ, PT ;  /* 0x000000ff0400720c */ /* 0x004fc80003f05070 */
[----:B------:R-:W-:-:S13]  /*0ea0*/  ISETP.NE.AND.EX P0, PT, R5, RZ, PT, P0 ;  /* 0x000000ff0500720c */ /* 0x000fda0003f05300 */
[----:B------:R-:W-:Y:S05]  /*0eb0*/  @!P0 BRA `(.L_x_11) ;  /* 0x0000000000088947 */ /* 0x000fea0003800000 */
[----:B------:R0:W5:Y:S01]  /*0ec0*/  LD.E R154, desc[UR36][R4.64] ;  /* 0x00000024049a7980 */ /* 0x000162000c101900 */
[----:B------:R-:W-:Y:S05]  /*0ed0*/  BRA `(.L_x_12) ;  /* 0x0000000000247947 */ /* 0x000fea0003800000 */
.L_x_11:
[----:B------:R-:W-:Y:S02]  /*0ee0*/  ULDC.64 UR4, c[0x0][0x588] ;  /* 0x0001620000047ab9 */ /* 0x000fe40000000a00 */
[----:B------:R-:W-:-:S04]  /*0ef0*/  ISETP.NE.U32.AND P0, PT, RZ, UR4, PT ;  /* 0x00000004ff007c0c */ /* 0x000fc8000bf05070 */
[----:B------:R-:W-:-:S13]  /*0f00*/  ISETP.NE.AND.EX P0, PT, RZ, UR5, PT, P0 ;  /* 0x00000005ff007c0c */ /* 0x000fda000bf05300 */
[----:B------:R-:W-:Y:S05]  /*0f10*/  @!P0 BRA `(.L_x_13) ;  /* 0x00000000000c8947 */ /* 0x000fea0003800000 */
[----:B------:R-:W0:Y:S02]  /*0f20*/  LDC.64 R154, c[0x0][0x588] ;  /* 0x00016200ff9a7b82 */ /* 0x000e240000000a00 */
[----:B0-----:R1:W5:Y:S01]  /*0f30*/  LDG.E R154, desc[UR36][R154.64] ;  /* 0x000000249a9a7981 */ /* 0x001362000c1e1900 */
[----:B------:R-:W-:Y:S05]  /*0f40*/  BRA `(.L_x_12) ;  /* 0x0000000000087947 */ /* 0x000fea0003800000 */
.L_x_13:
[----:B------:R-:W-:Y:S02]  /*0f50*/  ULDC UR4, c[0x0][0x580] ;  /* 0x0001600000047ab9 */ /* 0x000fe40000000800 */
[----:B------:R-:W-:-:S07]  /*0f60*/  IMAD.U32 R154, RZ, RZ, UR4 ;  /* 0x00000004ff9a7e24 */ /* 0x000fce000f8e00ff */
.L_x_12:
[----:B------:R-:W-:Y:S02]  /*0f70*/  ULDC.64 UR4, c[0x0][0x5a0] ;  /* 0x0001680000047ab9 */ /* 0x000fe40000000a00 */
[----:B------:R-:W-:-:S04]  /*0f80*/  ISETP.NE.U32.AND P0, PT, RZ, UR4, PT ;  /* 0x00000004ff007c0c */ /* 0x000fc8000bf05070 */
[----:B------:R-:W-:-:S13]  /*0f90*/  ISETP.NE.AND.EX P0, PT, RZ, UR5, PT, P0 ;  /* 0x00000005ff007c0c */ /* 0x000fda000bf05300 */
[----:B------:R-:W-:Y:S05]  /*0fa0*/  @!P0 BRA `(.L_x_14) ;  /* 0x00000000001c8947 */ /* 0x000fea0003800000 */
[----:B0-----:R-:W0:Y:S02]  /*0fb0*/  LDC.64 R4, c[0x0][0x5a0] ;  /* 0x00016800ff047b82 */ /* 0x001e240000000a00 */
[----:B0-----:R-:W2:Y:S02]  /*0fc0*/  LDG.E.64 R4, desc[UR36][R4.64] ;  /* 0x0000002404047981 */ /* 0x001ea4000c1e1b00 */
[----:B--2---:R-:W-:-:S04]  /*0fd0*/  ISETP.NE.U32.AND P0, PT, R4, RZ, PT ;  /* 0x000000ff0400720c */ /* 0x004fc80003f05070 */
[----:B------:R-:W-:-:S13]  /*0fe0*/  ISETP.NE.AND.EX P0, PT, R5, RZ, PT, P0 ;  /* 0x000000ff0500720c */ /* 0x000fda0003f05300 */
[----:B------:R-:W-:Y:S05]  /*0ff0*/  @!P0 BRA `(.L_x_14) ;  /* 0x0000000000088947 */ /* 0x000fea0003800000 */
[----:B-1----:R0:W5:Y:S01]  /*1000*/  LD.E R155, desc[UR36][R4.64] ;  /* 0x00000024049b7980 */ /* 0x002162000c101900 */
[----:B------:R-:W-:Y:S05]  /*1010*/  BRA `(.L_x_15) ;  /* 0x0000000000247947 */ /* 0x000fea0003800000 */
.L_x_14:
[----:B------:R-:W-:Y:S02]  /*1020*/  ULDC.64 UR4, c[0x0][0x590] ;  /* 0x0001640000047ab9 */ /* 0x000fe40000000a00 */
[----:B------:R-:W-:-:S04]  /*1030*/  ISETP.NE.U32.AND P0, PT, RZ, UR4, PT ;  /* 0x00000004ff007c0c */ /* 0x000fc8000bf05070 */
[----:B------:R-:W-:-:S13]  /*1040*/  ISETP.NE.AND.EX P0, PT, RZ, UR5, PT, P0 ;  /* 0x00000005ff007c0c */ /* 0x000fda000bf05300 */
[----:B------:R-:W-:Y:S05]  /*1050*/  @!P0 BRA `(.L_x_16) ;  /* 0x00000000000c8947 */ /* 0x000fea0003800000 */
[----:B0-----:R-:W1:Y:S02]  /*1060*/  LDC.64 R4, c[0x0][0x590] ;  /* 0x00016400ff047b82 */ /* 0x001e640000000a00 */
[----:B-1----:R1:W5:Y:S01]  /*1070*/  LDG.E R155, desc[UR36][R4.64] ;  /* 0x00000024049b7981 */ /* 0x002362000c1e1900 */
[----:B------:R-:W-:Y:S05]  /*1080*/  BRA `(.L_x_15) ;  /* 0x0000000000087947 */ /* 0x000fea0003800000 */
.L_x_16:
[----:B------:R-:W-:Y:S02]  /*1090*/  ULDC UR4, c[0x0][0x584] ;  /* 0x0001610000047ab9 */ /* 0x000fe40000000800 */
[----:B-1----:R-:W-:-:S07]  /*10a0*/  IMAD.U32 R155, RZ, RZ, UR4 ;  /* 0x00000004ff9b7e24 */ /* 0x002fce000f8e00ff */
.L_x_15:
[----:B------:R-:W-:-:S13]  /*10b0*/  LOP3.LUT P0, RZ, R0, 0xff, RZ, 0xc0, !PT ;  /* 0x000000ff00ff7812 */ /* 0x000fda000780c0ff */
[----:B------:R-:W-:Y:S05]  /*10c0*/  @!P0 EXIT ;  /* 0x000000000000894d */ /* 0x000fea0003800000 */
[----:B------:R-:W-:Y:S01]  /*10d0*/  ULDC UR4, c[0x0][0x28c] ;  /* 0x0000a30000047ab9 */ /* 0x000fe20000000800 */
[----:B------:R-:W-:Y:S01]  /*10e0*/  LOP3.LUT R157, R19, 0x1, RZ, 0xfc, !PT ;  /* 0x00000001139d7812 */ /* 0x000fe200078efcff */
[----:B------:R-:W-:Y:S01]  /*10f0*/  UIADD3 UR4, UR4, 0x3f, URZ ;  /* 0x0000003f04047890 */ /* 0x000fe2000fffe03f */
[----:B------:R-:W-:Y:S01]  /*1100*/  UMOV UR38, URZ ;  /* 0x0000003f00267c82 */ /* 0x000fe20008000000 */
[----:B------:R-:W-:Y:S02]  /*1110*/  UMOV UR39, URZ ;  /* 0x0000003f00277c82 */ /* 0x000fe40008000000 */
[----:B------:R-:W-:-:S04]  /*1120*/  USHF.R.S32.HI UR5, URZ, 0x1f, UR4 ;  /* 0x0000001f3f057899 */ /* 0x000fc80008011404 */
[----:B------:R-:W-:-:S04]  /*1130*/  ULEA.HI UR5, UR5, UR4, URZ, 0x6 ;  /* 0x0000000405057291 */ /* 0x000fc8000f8f303f */
[----:B------:R-:W-:-:S12]  /*1140*/  USHF.R.S32.HI UR40, URZ, 0x6, UR5 ;  /* 0x000000063f287899 */ /* 0x000fd80008011405 */
.L_x_290:
[----:B------:R-:W-:Y:S01]  /*1150*/  LOP3.LUT R0, R18, 0x80, RZ, 0xc0, !PT ;  /* 0x0000008012007812 */ /* 0x000fe200078ec0ff */
[----:B--2---:R-:W2:Y:S01]  /*1160*/  S2UR UR7, SR_CgaCtaId ;  /* 0x00000000000779c3 */ /* 0x004ea20000008800 */
[----:B------:R-:W-:Y:S02]  /*1170*/  UMOV UR6, 0x400 ;  /* 0x0000040000067882 */ /* 0x000fe40000000000 */
[----:B------:R-:W-:-:S06]  /*1180*/  SHF.R.U32.HI R0, RZ, 0x7, R0 ;  /* 0x00000007ff007819 */ /* 0x000fcc0000011600 */
[----:B---3--:R-:W3:Y:S01]  /*1190*/  SHFL.IDX PT, R0, R0, RZ, 0x1f ;  /* 0x00001fff00007589 */ /* 0x008ee200000e0000 */
[----:B--2---:R-:W-:Y:S01]  /*11a0*/  ULEA UR6, UR7, UR6, 0x18 ;  /* 0x0000000607067291 */ /* 0x004fe2000f8ec03f */
[----:B---3--:R-:W-:-:S13]  /*11b0*/  R2UR UR4, R0 ;  /* 0x00000000000472ca */ /* 0x008fda00000e0000 */
[----:B------:R-:W-:-:S04]  /*11c0*/  ULEA.HI UR5, UR4, UR4, URZ, 0x1 ;  /* 0x0000000404057291 */ /* 0x000fc8000f8f083f */
[----:B------:R-:W-:-:S04]  /*11d0*/  ULOP3.LUT UR5, UR5, 0x7fffe, URZ, 0xc0, !UPT ;  /* 0x0007fffe05057892 */ /* 0x000fc8000f8ec03f */
[----:B------:R-:W-:-:S03]  /*11e0*/  UIADD3 UR5, UR4, -UR5, URZ ;  /* 0x8000000504057290 */ /* 0x000fc6000fffe03f */
[----:B------:R-:W-:Y:S01]  /*11f0*/  ULDC UR4, c[0x0][0x28c] ;  /* 0x0000a30000047ab9 */ /* 0x000fe20000000800 */
[----:B------:R-:W-:Y:S01]  /*1200*/  ULEA UR5, UR5, UR6, 0xd ;  /* 0x0000000605057291 */ /* 0x000fe2000f8e683f */
[----:B------:R-:W-:-:S03]  /*1210*/  ISETP.LT.AND P0, PT, RZ, UR4, PT ;  /* 0x00000004ff007c0c */ /* 0x000fc6000bf01270 */
[----:B------:R-:W-:-:S04]  /*1220*/  UIADD3 UR5, UR5, 0x100, URZ ;  /* 0x0000010005057890 */ /* 0x000fc8000fffe03f */
[----:B------:R-:W-:-:S04]  /*1230*/  USHF.R.U32.HI UR5, URZ, 0x4, UR5 ;  /* 0x000000043f057899 */ /* 0x000fc80008011605 */
[----:B------:R-:W-:Y:S02]  /*1240*/  ULOP3.LUT UR41, UR5, 0x3fff, URZ, 0xc0, !UPT ;  /* 0x00003fff05297892 */ /* 0x000fe4000f8ec03f */
[----:B-1--4-:R-:W-:Y:S10]  /*1250*/  @P0 BRA `(.L_x_17) ;  /* 0x0000000000400947 */ /* 0x012ff40003800000 */
[----:B------:R-:W-:Y:S01]  /*1260*/  MOV R0, 0x0 ;  /* 0x0000000000007802 */ /* 0x000fe20000000f00 */
[----:B------:R-:W-:Y:S01]  /*1270*/  ULDC.64 UR4, c[0x4][0x68] ;  /* 0x01001a0000047ab9 */ /* 0x000fe20000000a00 */
[----:B------:R-:W-:Y:S01]  /*1280*/  ULDC.64 UR6, c[0x4][0x8] ;  /* 0x0100020000067ab9 */ /* 0x000fe20000000a00 */
[----:B01----:R-:W-:Y:S01]  /*1290*/  IMAD.U32 R4, RZ, RZ, UR4 ;  /* 0x00000004ff047e24 */ /* 0x003fe2000f8e00ff */
[----:B------:R0:W1:Y:S01]  /*12a0*/  LDC.64 R14, c[0x4][R0] ;  /* 0x01000000000e7b82 */ /* 0x0000620000000a00 */
[----:B------:R-:W-:Y:S01]  /*12b0*/  IMAD.U32 R5, RZ, RZ, UR5 ;  /* 0x00000005ff057e24 */ /* 0x000fe2000f8e00ff */
[----:B------:R-:W-:Y:S01]  /*12c0*/  ULDC.64 UR4, c[0x4][0x70] ;  /* 0x01001c0000047ab9 */ /* 0x000fe20000000a00 */
[----:B------:R-:W-:Y:S02]  /*12d0*/  IMAD.U32 R10, RZ, RZ, UR6 ;  /* 0x00000006ff0a7e24 */ /* 0x000fe4000f8e00ff */
[----:B------:R-:W-:Y:S02]  /*12e0*/  IMAD.U32 R6, RZ, RZ, UR4 ;  /* 0x00000004ff067e24 */ /* 0x000fe4000f8e00ff */
[----:B------:R-:W-:-:S02]  /*12f0*/  IMAD.U32 R7, RZ, RZ, UR5 ;  /* 0x00000005ff077e24 */ /* 0x000fc4000f8e00ff */
[----:B------:R-:W-:Y:S02]  /*1300*/  IMAD.U32 R11, RZ, RZ, UR7 ;  /* 0x00000007ff0b7e24 */ /* 0x000fe4000f8e00ff */
[----:B------:R-:W-:Y:S02]  /*1310*/  IMAD.MOV.U32 R8, RZ, RZ, 0x1e1 ;  /* 0x000001e1ff087424 */ /* 0x000fe400078e00ff */
[----:B------:R-:W-:Y:S02]  /*1320*/  IMAD.MOV.U32 R12, RZ, RZ, 0x1 ;  /* 0x00000001ff0c7424 */ /* 0x000fe400078e00ff */
[----:B0-----:R-:W-:-:S07]  /*1330*/  IMAD.MOV.U32 R13, RZ, RZ, RZ ;  /* 0x000000ffff0d7224 */ /* 0x001fce00078e00ff */
[----:B------:R-:W-:-:S07]  /*1340*/  LEPC R20, `(.L_x_17) ;  /* 0x000000001014794e */ /* 0x000fce0000000000 */
[----:B-1---5:R-:W-:Y:S05]  /*1350*/  CALL.ABS.NOINC R14 ;  /* 0x000000000e007343 */ /* 0x022fea0003c00000 */
.L_x_17:
[----:B------:R-:W-:-:S13]  /*1360*/  ISETP.NE.AND P0, PT, R157, 0x3, PT ;  /* 0x000000039d00780c */ /* 0x000fda0003f05270 */
[----:B------:R-:W-:Y:S05]  /*1370*/  @!P0 BRA `(.L_x_18) ;  /* 0x0000000000048947 */ /* 0x000fea0003800000 */
[----:B------:R-:W-:Y:S01]  /*1380*/  BPT.TRAP 0x1 ;  /* 0x000000040000795c */ /* 0x000fe20000300000 */
.L_x_18:
[----:B------:R-:W2:Y:S01]  /*1390*/  S2UR UR5, SR_CgaCtaId ;  /* 0x00000000000579c3 */ /* 0x000ea20000008800 */
[----:B------:R-:W-:Y:S01]  /*13a0*/  UMOV UR4, 0x400 ;  /* 0x0000040000047882 */ /* 0x000fe20000000000 */
[----:B------:R-:W-:Y:S02]  /*13b0*/  IMAD.U32 R0, RZ, RZ, UR38 ;  /* 0x00000026ff007e24 */ /* 0x000fe4000f8e00ff */
[----:B------:R-:W-:-:S03]  /*13c0*/  IMAD.U32 R3, RZ, RZ, UR39 ;  /* 0x00000027ff037e24 */ /* 0x000fc6000f8e00ff */
[----:B------:R-:W-:Y:S01]  /*13d0*/  SHF.L.U32 R0, R0, 0x1f, RZ ;  /* 0x0000001f00007819 */ /* 0x000fe200000006ff */
[----:B--2---:R-:W-:-:S06]  /*13e0*/  ULEA UR4, UR5, UR4, 0x18 ;  /* 0x0000000405047291 */ /* 0x004fcc000f8ec03f */
[----:B------:R-:W-:-:S04]  /*13f0*/  IMAD.U32 R6, RZ, RZ, UR4 ;  /* 0x00000004ff067e24 */ /* 0x000fc8000f8e00ff */
[----:B------:R-:W-:-:S04]  /*1400*/  IMAD R3, R3, 0x8, R6 ;  /* 0x0000000803037824 */ /* 0x000fc800078e0206 */
[----:B------:R2:W3:Y:S01]  /*1410*/  SYNCS.PHASECHK.TRANS64.TRYWAIT P1, [R3+URZ], R0 ;  /* 0x00000000030075a7 */ /* 0x0004e2000802017f */
[----:B------:R-:W-:Y:S05]  /*1420*/  @!P0 BRA `(.L_x_19) ;  /* 0x0000000000048947 */ /* 0x000fea0003800000 */
[----:B------:R-:W-:Y:S01]  /*1430*/  BPT.TRAP 0x1 ;  /* 0x000000040000795c */ /* 0x000fe20000300000 */
.L_x_19:
[----:B---3--:R-:W-:Y:S05]  /*1440*/  @P1 BRA `(.L_x_20) ;  /* 0x0000000000081947 */ /* 0x008fea0003800000 */
[----:B------:R-:W3:Y:S02]  /*1450*/  SYNCS.PHASECHK.TRANS64.TRYWAIT P1, [R3+URZ], R0 ;  /* 0x00000000030075a7 */ /* 0x000ee4000802017f */
[----:B---3--:R-:W-:Y:S05]  /*1460*/  @!P1 BRA `(.L_x_21) ;  /* 0x0000008c00b49947 */ /* 0x008fea0003800000 */
.L_x_20:
[----:B------:R-:W-:-:S04]  /*1470*/  UISETP.LT.AND UP0, UPT, UR40, 0x1, UPT ;  /* 0x000000012800788c */ /* 0x000fc8000bf01270 */
[----:B------:R-:W-:-:S06]  /*1480*/  USEL UR4, UR40, 0x1, UP0 ;  /* 0x0000000128047887 */ /* 0x000fcc0008000000 */
[----:B--23--:R-:W-:Y:S01]  /*1490*/  IMAD.U32 R0, RZ, RZ, UR4 ;  /* 0x00000004ff007e24 */ /* 0x00cfe2000f8e00ff */
[----:B------:R-:W-:Y:S05]  /*14a0*/  WARPSYNC.ALL ;  /* 0x0000000000007948 */ /* 0x000fea0003800000 */
[----:B------:R-:W-:-:S04]  /*14b0*/  IADD3 R0, -R0, UR40, RZ ;  /* 0x0000002800007c10 */ /* 0x000fc8000fffe1ff */
[----:B------:R-:W-:Y:S02]  /*14c0*/  ISETP.GE.AND P1, PT, R0, 0x1, PT ;  /* 0x000000010000780c */ /* 0x000fe40003f26270 */
[----:B------:R-:W-:Y:S01]  /*14d0*/  R2UR UR4, R6 ;  /* 0x00000000060472ca */ /* 0x000fe200000e0000 */
[----:B------:R-:W-:Y:S01]  /*14e0*/  WARPGROUP.ARRIVE ;  /* 0x00000000000079c5 */ /* 0x000fe20000000000 */
[----:B------:R-:W-:Y:S01]  /*14f0*/  UMOV UR9, 0x40000040 ;  /* 0x4000004000097882 */ /* 0x000fe20000000000 */
[----:B------:R-:W-:-:S10]  /*1500*/  UMOV UR11, 0x40000040 ;  /* 0x40000040000b7882 */ /* 0x000fd40000000000 */
[----:B------:R-:W-:-:S04]  /*1510*/  UIADD3 UR4, UR4, 0x10100, URZ ;  /* 0x0001010004047890 */ /* 0x000fc8000fffe03f */
[----:B------:R-:W-:-:S04]  /*1520*/  USHF.R.U32.HI UR4, URZ, 0x4, UR4 ;  /* 0x000000043f047899 */ /* 0x000fc80008011604 */
[----:B------:R-:W-:Y:S02]  /*1530*/  ULOP3.LUT UR5, UR4, 0x3fff, URZ, 0xc0, !UPT ;  /* 0x00003fff04057892 */ /* 0x000fe4000f8ec03f */
[----:B------:R-:W-:Y:S02]  /*1540*/  ULOP3.LUT UR4, UR41, 0x10000, URZ, 0xfc, !UPT ;  /* 0x0001000029047892 */ /* 0x000fe4000f8efc3f */
[----:B------:R-:W-:Y:S02]  /*1550*/  ULOP3.LUT UR5, UR5, 0x10000, URZ, 0xfc, !UPT ;  /* 0x0001000005057892 */ /* 0x000fe4000f8efc3f */
[----:B------:R-:W-:Y:S02]  /*1560*/  ULEA UR6, UR39, UR4, 0xb ;  /* 0x0000000427067291 */ /* 0x000fe4000f8e583f */
[----:B------:R-:W-:-:S05]  /*1570*/  ULEA UR7, UR39, UR5, 0xc ;  /* 0x0000000527077291 */ /* 0x000fca000f8e603f */
[----:B------:R-:W-:Y:S02]  /*1580*/  UMOV UR8, UR6 ;  /* 0x0000000600087c82 */ /* 0x000fe40008000000 */
[----:B------:R-:W-:Y:S02]  /*1590*/  UMOV UR10, UR7 ;  /* 0x00000007000a7c82 */ /* 0x000fe40008000000 */
[----:B------:R-:W-:Y:S01]  /*15a0*/  HGMMA.64x256x8.F32.TF32 R24, gdesc[UR8], RZ, !UPT, gsb0 ;  /* 0x07e00000081879f0 */ /* 0x000fe2000c0028ff */
[----:B------:R-:W-:Y:S02]  /*15b0*/  UIADD3 UR8, UR6, 0x2, URZ ;  /* 0x0000000206087890 */ /* 0x000fe4000fffe03f */
[----:B------:R-:W-:Y:S01]  /*15c0*/  UIADD3 UR10, UR7, 0x2, URZ ;  /* 0x00000002070a7890 */ /* 0x000fe2000fffe03f */
[----:B------:R-:W-:Y:S01]  /*15d0*/  UMOV UR9, 0x40000040 ;  /* 0x4000004000097882 */ /* 0x000fe20000000000 */
[----:B------:R-:W-:Y:S01]  /*15e0*/  UMOV UR11, 0x40000040 ;  /* 0x40000040000b7882 */ /* 0x000fe20000000000 */
[----:B------:R-:W-:-:S02]  /*15f0*/  WARPGROUP.DEPBAR.LE gsb0, 0x0 ;  /* 0x00008000000079c5 */ /* 0x000fc40000010000 */
[----:B------:R-:W-:-:S15]  /*1600*/  WARPGROUP.ARRIVE ;  /* 0x00000000000079c5 */ /* 0x000fde0000000000 */
[----:B------:R-:W-:-:S05]  /*1610*/  NOP ;  /* 0x0000000000007918 */ /* 0x000fca0000000000 */
[----:B------:R-:W-:Y:S01]  /*1620*/  HGMMA.64x256x8.F32.TF32 R24, gdesc[UR8], R24, gsb0 ;  /* 0x07e00000081879f0 */ /* 0x000fe20008002818 */
[----:B------:R-:W-:Y:S02]  /*1630*/  UIADD3 UR8, UR6, 0x4, URZ ;  /* 0x0000000406087890 */ /* 0x000fe4000fffe03f */
[----:B------:R-:W-:Y:S01]  /*1640*/  UIADD3 UR10, UR7, 0x4, URZ ;  /* 0x00000004070a7890 */ /* 0x000fe2000fffe03f */
[----:B------:R-:W-:Y:S01]  /*1650*/  UMOV UR9, 0x40000040 ;  /* 0x4000004000097882 */ /* 0x000fe20000000000 */
[----:B------:R-:W-:Y:S01]  /*1660*/  UMOV UR11, 0x40000040 ;  /* 0x40000040000b7882 */ /* 0x000fe20000000000 */
[----:B------:R-:W-:Y:S02]  /*1670*/  WARPGROUP.DEPBAR.LE gsb0, 0x0 ;  /* 0x00008000000079c5 */ /* 0x000fe40000010000 */
        /* <DEDUP_REMOVED lines=42> */
[----:B------:R-:W-:Y:S03]  /*1920*/  HGMMA.64x256x8.F32.TF32 R24, gdesc[UR8], R24, gsb0 ;  /* 0x07e00000081879f0 */ /* 0x000fe60008002818 */
[----:B------:R-:W-:Y:S02]  /*1930*/  WARPGROUP.DEPBAR.LE gsb0, 0x0 ;  /* 0x00008000000079c5 */ /* 0x000fe40000010000 */
[----:B------:R-:W-:Y:S05]  /*1940*/  @!P1 BRA `(.L_x_22) ;  /* 0x0000000400b09947 */ /* 0x000fea0003800000 */
[----:B------:R-:W-:Y:S02]  /*1950*/  UIADD3 UR6, UR39, 0x1, URZ ;  /* 0x0000000127067890 */ /* 0x000fe4000fffe03f */
[----:B------:R-:W-:Y:S02]  /*1960*/  IMAD.U32 R3, RZ, RZ, UR39 ;  /* 0x00000027ff037e24 */ /* 0x000fe4000f8e00ff */
[----:B------:R-:W-:-:S04]  /*1970*/  UISETP.NE.AND UP0, UPT, UR6, 0x2, UPT ;  /* 0x000000020600788c */ /* 0x000fc8000bf05270 */
[----:B------:R-:W-:Y:S02]  /*1980*/  USEL UR7, URZ, 0x1, UP0 ;  /* 0x000000013f077887 */ /* 0x000fe40008000000 */
[----:B------:R-:W-:Y:S02]  /*1990*/  USEL UR6, UR6, URZ, UP0 ;  /* 0x0000003f06067287 */ /* 0x000fe40008000000 */
[----:B------:R-:W-:-:S06]  /*19a0*/  ULOP3.LUT UR7, UR38, UR7, URZ, 0x3c, !UPT ;  /* 0x0000000726077292 */ /* 0x000fcc000f8e3c3f */
[----:B------:R-:W-:-:S07]  /*19b0*/  IMAD.U32 R7, RZ, RZ, UR7 ;  /* 0x00000007ff077e24 */ /* 0x000fce000f8e00ff */
.L_x_29:
[----:B------:R-:W-:Y:S05]  /*19c0*/  @!P0 BRA `(.L_x_23) ;  /* 0x0000000000048947 */ /* 0x000fea0003800000 */
[----:B------:R-:W-:Y:S01]  /*19d0*/  BPT.TRAP 0x1 ;  /* 0x000000040000795c */ /* 0x000fe20000300000 */
.L_x_23:
[----:B------:R-:W2:Y:S01]  /*19e0*/  S2UR UR8, SR_CgaCtaId ;  /* 0x00000000000879c3 */ /* 0x000ea20000008800 */
[----:B------:R-:W-:Y:S01]  /*19f0*/  UMOV UR7, 0x400 ;  /* 0x0000040000077882 */ /* 0x000fe20000000000 */
[----:B01----:R-:W-:Y:S01]  /*1a00*/  IMAD.U32 R5, RZ, RZ, UR6 ;  /* 0x00000006ff057e24 */ /* 0x003fe2000f8e00ff */
[----:B------:R-:W-:Y:S01]  /*1a10*/  SHF.L.U32 R4, R7, 0x1f, RZ ;  /* 0x0000001f07047819 */ /* 0x000fe200000006ff */
[----:B--2---:R-:W-:-:S06]  /*1a20*/  ULEA UR7, UR8, UR7, 0x18 ;  /* 0x0000000708077291 */ /* 0x004fcc000f8ec03f */
[----:B------:R-:W-:-:S04]  /*1a30*/  IMAD.U32 R6, RZ, RZ, UR7 ;  /* 0x00000007ff067e24 */ /* 0x000fc8000f8e00ff */
[----:B------:R-:W-:-:S04]  /*1a40*/  IMAD R5, R5, 0x8, R6 ;  /* 0x0000000805057824 */ /* 0x000fc800078e0206 */
[----:B------:R0:W1:Y:S01]  /*1a50*/  SYNCS.PHASECHK.TRANS64.TRYWAIT P1, [R5+URZ], R4 ;  /* 0x00000004050075a7 */ /* 0x000062000802017f */
[----:B------:R-:W-:Y:S05]  /*1a60*/  @!P0 BRA `(.L_x_24) ;  /* 0x0000000000048947 */ /* 0x000fea0003800000 */
[----:B------:R-:W-:Y:S01]  /*1a70*/  BPT.TRAP 0x1 ;  /* 0x000000040000795c */ /* 0x000fe20000300000 */
.L_x_24:
[----:B-1----:R-:W-:Y:S05]  /*1a80*/  @P1 BRA `(.L_x_25) ;  /* 0x0000000000081947 */ /* 0x002fea0003800000 */
[----:B------:R-:W1:Y:S02]  /*1a90*/  SYNCS.PHASECHK.TRANS64.TRYWAIT P1, [R5+URZ], R4 ;  /* 0x00000004050075a7 */ /* 0x000e64000802017f */
[----:B-1----:R-:W-:Y:S05]  /*1aa0*/  @!P1 BRA `(.L_x_26) ;  /* 0x0000008800389947 */ /* 0x002fea0003800000 */
.L_x_25:
[----:B------:R-:W-:Y:S01]  /*1ab0*/  ULEA UR7, UR6, UR4, 0xb ;  /* 0x0000000406077291 */ /* 0x000fe2000f8e583f */
[----:B------:R-:W-:Y:S01]  /*1ac0*/  WARPGROUP.ARRIVE ;  /* 0x00000000000079c5 */ /* 0x000fe20000000000 */
[----:B------:R-:W-:Y:S01]  /*1ad0*/  ULEA UR12, UR6, UR5, 0xc ;  /* 0x00000005060c7291 */ /* 0x000fe2000f8e603f */
[----:B------:R-:W-:Y:S01]  /*1ae0*/  UMOV UR9, 0x40000040 ;  /* 0x4000004000097882 */ /* 0x000fe20000000000 */
[----:B------:R-:W-:-:S03]  /*1af0*/  UMOV UR11, 0x40000040 ;  /* 0x40000040000b7882 */ /* 0x000fc60000000000 */
[----:B------:R-:W-:Y:S02]  /*1b00*/  UMOV UR8, UR7 ;  /* 0x0000000700087c82 */ /* 0x000fe40008000000 */
[----:B------:R-:W-:Y:S02]  /*1b10*/  UMOV UR10, UR12 ;  /* 0x0000000c000a7c82 */ /* 0x000fe40008000000 */
[----:B------:R-:W-:Y:S01]  /*1b20*/  HGMMA.64x256x8.F32.TF32 R24, gdesc[UR8], R24, gsb0 ;  /* 0x07e00000081879f0 */ /* 0x000fe20008002818 */
        /* <DEDUP_REMOVED lines=58> */
[----:B------:R-:W-:Y:S01]  /*1ed0*/  BPT.TRAP 0x1 ;  /* 0x000000040000795c */ /* 0x000fe20000300000 */
.L_x_27:
[----:B------:R-:W-:-:S13]  /*1ee0*/  ISETP.NE.AND P1, PT, R156, RZ, PT ;  /* 0x000000ff9c00720c */ /* 0x000fda0003f25270 */
[----:B01----:R-:W-:-:S04]  /*1ef0*/  @P1 IMAD R4, R3, 0x8, R6 ;  /* 0x0000000803041824 */ /* 0x003fc800078e0206 */
[----:B------:R-:W-:-:S05]  /*1f00*/  @P1 VIADD R5, R4, 0x10 ;  /* 0x0000001004051836 */ /* 0x000fca0000000000 */
[----:B------:R-:W-:-:S04]  /*1f10*/  @P1 PRMT R5, R22, 0x654, R5 ;  /* 0x0000065416051816 */ /* 0x000fc80000000005 */
[----:B------:R0:W-:Y:S01]  /*1f20*/  @P1 SYNCS.ARRIVE.TRANS64.RED.A1T0 RZ, [R5+URZ], RZ ;  /* 0x000000ff05ff19a7 */ /* 0x0001e2000810043f */
[----:B------:R-:W-:-:S13]  /*1f30*/  ISETP.GT.U32.AND P1, PT, R19, 0x1, PT ;  /* 0x000000011300780c */ /* 0x000fda0003f24070 */
[----:B0-----:R-:W-:Y:S05]  /*1f40*/  @P1 BRA `(.L_x_28) ;  /* 0x0000000000041947 */ /* 0x001fea0003800000 */
[----:B------:R-:W-:Y:S01]  /*1f50*/  BPT.TRAP 0x1 ;  /* 0x000000040000795c */ /* 0x000fe20000300000 */
.L_x_28:
[----:B------:R-:W-:Y:S01]  /*1f60*/  UIADD3 UR6, UR6, 0x1, URZ ;  /* 0x0000000106067890 */ /* 0x000fe2000fffe03f */
[C---:B------:R-:W-:Y:S01]  /*1f70*/  ISETP.GT.AND P2, PT, R0.reuse, 0x1, PT ;  /* 0x000000010000780c */ /* 0x040fe20003f44270 */
[----:B------:R-:W-:Y:S02]  /*1f80*/  VIADD R3, R3, 0x1 ;  /* 0x0000000103037836 */ /* 0x000fe40000000000 */
[----:B------:R-:W-:Y:S01]  /*1f90*/  UISETP.NE.AND UP0, UPT, UR6, 0x2, UPT ;  /* 0x000000020600788c */ /* 0x000fe2000bf05270 */
[----:B------:R-:W-:Y:S02]  /*1fa0*/  VIADD R0, R0, 0xffffffff ;  /* 0xffffffff00007836 */ /* 0x000fe40000000000 */
[C---:B------:R-:W-:Y:S01]  /*1fb0*/  ISETP.NE.AND P1, PT, R3.reuse, 0x2, PT ;  /* 0x000000020300780c */ /* 0x040fe20003f25270 */
[----:B------:R-:W-:Y:S02]  /*1fc0*/  USEL UR7, URZ, 0x1, UP0 ;  /* 0x000000013f077887 */ /* 0x000fe40008000000 */
[----:B------:R-:W-:Y:S01]  /*1fd0*/  USEL UR6, UR6, URZ, UP0 ;  /* 0x0000003f06067287 */ /* 0x000fe20008000000 */
[----:B------:R-:W-:-:S03]  /*1fe0*/  SEL R3, R3, RZ, P1 ;  /* 0x000000ff03037207 */ /* 0x000fc60000800000 */
[----:B------:R-:W-:Y:S01]  /*1ff0*/  LOP3.LUT R7, R7, UR7, RZ, 0x3c, !PT ;  /* 0x0000000707077c12 */ /* 0x000fe2000f8e3cff */
[----:B------:R-:W-:Y:S07]  /*2000*/  @P2 BRA `(.L_x_29) ;  /* 0xfffffff8006c2947 */ /* 0x000fee000383ffff */
.L_x_22:
[----:B------:R-:W2:Y:S02]  /*2010*/  LDC R0, c[0x0][0x28c] ;  /* 0x0000a300ff007b82 */ /* 0x000ea40000000800 */
[----:B--2---:R-:W-:-:S13]  /*2020*/  ISETP.GE.AND P1, PT, R0, 0x1, PT ;  /* 0x000000010000780c */ /* 0x004fda0003f26270 */
[----:B------:R-:W-:Y:S05]  /*2030*/  @!P1 BRA `(.L_x_30) ;  /* 0x0000000000409947 */ /* 0x000fea0003800000 */
[----:B------:R-:W-:Y:S05]  /*2040*/  @!P0 BRA `(.L_x_31) ;  /* 0x0000000000048947 */ /* 0x000fea0003800000 */
[----:B------:R-:W-:Y:S01]  /*2050*/  BPT.TRAP 0x1 ;  /* 0x000000040000795c */ /* 0x000fe20000300000 */
.L_x_31:
[----:B------:R-:W-:Y:S01]  /*2060*/  ISETP.NE.AND P0, PT, R156, RZ, PT ;  /* 0x000000ff9c00720c */ /* 0x000fe20003f05270 */
[----:B------:R-:W-:-:S12]  /*2070*/  UISETP.LT.AND UP1, UPT, UR40, 0x1, UPT ;  /* 0x000000012800788c */ /* 0x000fd8000bf21270 */
[----:B------:R-:W-:-:S05]  /*2080*/  VOTEU.ANY UP0, P0 ;  /* 0x00000000003f7886 */ /* 0x000fca0000000100 */
[----:B------:R-:W-:-:S04]  /*2090*/  @UP0 USEL UR4, UR40, 0x1, UP1 ;  /* 0x0000000128040887 */ /* 0x000fc80008800000 */
[----:B------:R-:W-:-:S06]  /*20a0*/  @UP0 UIADD3 UR4, UR39, UR40, -UR4 ;  /* 0x0000002827040290 */ /* 0x000fcc000fffe804 */
[----:B------:R-:W-:-:S04]  /*20b0*/  IMAD.U32 R0, RZ, RZ, UR4 ;  /* 0x00000004ff007e24 */ /* 0x000fc8000f8e00ff */
[----:B------:R-:W-:-:S05]  /*20c0*/  @P0 IMAD.SHL.U32 R0, R0, 0x8, RZ ;  /* 0x0000000800000824 */ /* 0x000fca00078e00ff */
[----:B------:R-:W-:-:S04]  /*20d0*/  @P0 LOP3.LUT R0, R0, 0x8, RZ, 0xc0, !PT ;  /* 0x0000000800000812 */ /* 0x000fc800078ec0ff */
[----:B------:R-:W-:-:S04]  /*20e0*/  @P0 IADD3 R3, R6, 0x10, R0 ;  /* 0x0000001006030810 */ /* 0x000fc80007ffe000 */
[----:B------:R-:W-:-:S04]  /*20f0*/  @P0 PRMT R3, R22, 0x654, R3 ;  /* 0x0000065416030816 */ /* 0x000fc80000000003 */
[----:B------:R2:W-:Y:S01]  /*2100*/  @P0 SYNCS.ARRIVE.TRANS64.RED.A1T0 RZ, [R3+URZ], RZ ;  /* 0x000000ff03ff09a7 */ /* 0x0005e2000810043f */
[----:B------:R-:W-:-:S13]  /*2110*/  ISETP.GT.U32.AND P0, PT, R19, 0x1, PT ;  /* 0x000000011300780c */ /* 0x000fda0003f04070 */
[----:B--2---:R-:W-:Y:S05]  /*2120*/  @P0 BRA `(.L_x_30) ;  /* 0x0000000000040947 */ /* 0x004fea0003800000 */
[----:B------:R-:W-:Y:S01]  /*2130*/  BPT.TRAP 0x1 ;  /* 0x000000040000795c */ /* 0x000fe20000300000 */
.L_x_30:
[----:B------:R-:W2:Y:S01]  /*2140*/  LDC R7, c[0x0][0x288] ;  /* 0x0000a200ff077b82 */ /* 0x000ea20000000800 */
[--C-:B------:R-:W-:Y:S01]  /*2150*/  SHF.R.U32.HI R0, RZ, 0x2, R18.reuse ;  /* 0x00000002ff007819 */ /* 0x100fe20000011612 */
[----:B------:R-:W-:Y:S01]  /*2160*/  UIADD3 UR39, UR40, UR39, URZ ;  /* 0x0000002728277290 */ /* 0x000fe2000fffe03f */
[----:B01----:R-:W-:Y:S01]  /*2170*/  LOP3.LUT R4, R18, 0x60, RZ, 0xc0, !PT ;  /* 0x0000006012047812 */ /* 0x003fe200078ec0ff */
[----:B------:R-:W-:Y:S01]  /*2180*/  ULDC UR8, c[0x0][0x284] ;  /* 0x0000a10000087ab9 */ /* 0x000fe20000000800 */
[----:B------:R-:W-:Y:S01]  /*2190*/  SHF.R.U32.HI R5, RZ, 0x7, R18 ;  /* 0x00000007ff057819 */ /* 0x000fe20000011612 */
[----:B------:R-:W-:Y:S01]  /*21a0*/  USHF.R.U32.HI UR4, URZ, 0x1, UR39 ;  /* 0x000000013f047899 */ /* 0x000fe20008011627 */
[----:B------:R-:W-:Y:S01]  /*21b0*/  LOP3.LUT R3, R0, 0x7, RZ, 0xc0, !PT ;  /* 0x0000000700037812 */ /* 0x000fe200078ec0ff */
[----:B------:R-:W-:Y:S01]  /*21c0*/  UISETP.GT.U32.AND UP1, UPT, UR39, 0x1, UPT ;  /* 0x000000012700788c */ /* 0x000fe2000bf24070 */
[----:B------:R-:W-:Y:S01]  /*21d0*/  SHF.R.U32.HI R10, RZ, 0x1, R4 ;  /* 0x00000001ff0a7819 */ /* 0x000fe20000011604 */
[----:B------:R-:W-:Y:S01]  /*21e0*/  IMAD.SHL.U32 R4, R18, 0x2, RZ ;  /* 0x0000000212047824 */ /* 0x000fe200078e00ff */
[----:B------:R-:W-:Y:S01]  /*21f0*/  LOP3.LUT R0, R5, 0x1, RZ, 0xc0, !PT ;  /* 0x0000000105007812 */ /* 0x000fe200078ec0ff */
[----:B------:R-:W-:Y:S01]  /*2200*/  ULOP3.LUT UR4, UR4, 0x1, URZ, 0xc0, !UPT ;  /* 0x0000000104047892 */ /* 0x000fe2000f8ec03f */
[----:B------:R-:W-:Y:S01]  /*2210*/  IADD3 R5, RZ, -R10, -R3 ;  /* 0x8000000aff057210 */ /* 0x000fe20007ffe803 */
[----:B------:R-:W-:Y:S01]  /*2220*/  ULDC.64 UR6, c[0x0][0x5d0] ;  /* 0x0001740000067ab9 */ /* 0x000fe20000000a00 */
[----:B------:R-:W-:Y:S01]  /*2230*/  LOP3.LUT R9, R4, 0x6, RZ, 0xc0, !PT ;  /* 0x0000000604097812 */ /* 0x000fe200078ec0ff */
[C---:B------:R-:W-:Y:S01]  /*2240*/  IMAD.SHL.U32 R6, R0.reuse, 0x40, RZ ;  /* 0x0000004000067824 */ /* 0x040fe200078e00ff */
[----:B------:R-:W-:Y:S01]  /*2250*/  UISETP.NE.U32.AND UP0, UPT, UR4, 0x1, UPT ;  /* 0x000000010400788c */ /* 0x000fe2000bf05070 */
[----:B------:R-:W-:Y:S01]  /*2260*/  IMAD R11, R0, -0x40, R5 ;  /* 0xffffffc0000b7824 */ /* 0x000fe200078e0205 */
[----:B------:R-:W-:Y:S01]  /*2270*/  LOP3.LUT R0, R18, 0x3, RZ, 0xc0, !PT ;  /* 0x0000000312007812 */ /* 0x000fe200078ec0ff */
[----:B------:R-:W-:Y:S01]  /*2280*/  UISETP.LT.U32.AND UP1, UPT, UR40, 0x2, UP1 ;  /* 0x000000022800788c */ /* 0x000fe20008f21070 */
[----:B------:R-:W-:Y:S01]  /*2290*/  PRMT R8, R9, 0x6540, R152 ;  /* 0x0000654009087816 */ /* 0x000fe20000000098 */
[----:B------:R-:W-:Y:S01]  /*22a0*/  IMAD.SHL.U32 R152, R152, 0x100, RZ ;  /* 0x0000010098987824 */ /* 0x000fe200078e00ff */
[----:B------:R-:W-:Y:S01]  /*22b0*/  SHF.R.S32.HI R21, RZ, 0x1f, R23 ;  /* 0x0000001fff157819 */ /* 0x000fe20000011417 */
[----:B--2---:R-:W-:Y:S01]  /*22c0*/  IMAD R13, R0, -0x2, R7 ;  /* 0xfffffffe000d7824 */ /* 0x004fe200078e0207 */
[----:B------:R-:W-:Y:S01]  /*22d0*/  UISETP.GT.U32.AND UP0, UPT, UR40, 0x1, !UP0 ;  /* 0x000000012800788c */ /* 0x000fe2000c704070 */
[----:B------:R-:W-:Y:S01]  /*22e0*/  IMAD.SHL.U32 R0, R153, 0x80, RZ ;  /* 0x0000008099007824 */ /* 0x000fe200078e00ff */
[----:B------:R-:W-:Y:S01]  /*22f0*/  ISETP.GE.AND P0, PT, R152, R7, PT ;  /* 0x000000079800720c */ /* 0x000fe20003f06270 */
[----:B------:R-:W-:Y:S01]  /*2300*/  IMAD R4, R21, UR6, RZ ;  /* 0x0000000615047c24 */ /* 0x000fe2000f8e02ff */
[----:B------:R-:W-:Y:S01]  /*2310*/  SHF.R.S32.HI R9, RZ, 0x1f, R8 ;  /* 0x0000001fff097819 */ /* 0x000fe20000011408 */
[----:B------:R-:W-:Y:S01]  /*2320*/  USEL UR5, URZ, 0x1, !UP1 ;  /* 0x000000013f057887 */ /* 0x000fe2000c800000 */
[----:B------:R-:W-:Y:S01]  /*2330*/  ISETP.GE.OR P0, PT, R0, UR8, P0 ;  /* 0x0000000800007c0c */ /* 0x000fe20008706670 */
[----:B------:R-:W-:Y:S01]  /*2340*/  USEL UR4, URZ, 0x1, !UP0 ;  /* 0x000000013f047887 */ /* 0x000fe2000c000000 */
[----:B------:R-:W-:Y:S01]  /*2350*/  LOP3.LUT R3, R6, 0x40, R3, 0xe2, !PT ;  /* 0x0000004006037812 */ /* 0x000fe200078ee203 */
[----:B------:R-:W-:Y:S01]  /*2360*/  IMAD.WIDE R6, R153, 0x80, RZ ;  /* 0x0000008099067825 */ /* 0x000fe200078e02ff */
[----:B------:R-:W-:Y:S01]  /*2370*/  ULOP3.LUT UR39, UR39, 0x1, URZ, 0xc0, !UPT ;  /* 0x0000000127277892 */ /* 0x000fe2000f8ec03f */
[----:B------:R-:W-:Y:S01]  /*2380*/  IADD3 R0, -R0, UR8, R11 ;  /* 0x0000000800007c10 */ /* 0x000fe2000fffe10b */
[----:B------:R-:W-:Y:S01]  /*2390*/  ULOP3.LUT UR38, UR4, UR38, UR5, 0x96, !UPT ;  /* 0x0000002604267292 */ /* 0x000fe2000f8e9605 */
[C---:B------:R-:W-:Y:S01]  /*23a0*/  IMAD R15, R23.reuse, UR7, R4 ;  /* 0x00000007170f7c24 */ /* 0x040fe2000f8e0204 */
[----:B------:R-:W-:Y:S01]  /*23b0*/  LOP3.LUT R169, R6, R3, R10, 0xfe, !PT ;  /* 0x0000000306a97212 */ /* 0x000fe200078efe0a */
[----:B------:R-:W-:-:S04]  /*23c0*/  IMAD.WIDE.U32 R4, R23, UR6, R8 ;  /* 0x0000000617047c25 */ /* 0x000fc8000f8e0008 */
[----:B------:R-:W-:Y:S02]  /*23d0*/  IMAD.IADD R5, R5, 0x1, R15 ;  /* 0x0000000105057824 */ /* 0x000fe400078e020f */
[----:B------:R-:W-:Y:S02]  /*23e0*/  IMAD.IADD R3, R13, 0x1, -R152 ;  /* 0x000000010d037824 */ /* 0x000fe400078e0a98 */
[----:B------:R-:W-:Y:S01]  /*23f0*/  IMAD.MOV.U32 R153, RZ, RZ, -0x1 ;  /* 0xffffffffff997424 */ /* 0x000fe200078e00ff */
[----:B------:R-:W-:Y:S06]  /*2400*/  @P0 BRA `(.L_x_32) ;  /* 0x0000006000d00947 */ /* 0x000fec0003800000 */
[----:B------:R-:W0:Y:S01]  /*2410*/  LDC.64 R10, c[0x0][0x5c8] ;  /* 0x00017200ff0a7b82 */ /* 0x000e220000000a00 */
[----:B-----5:R-:W-:Y:S01]  /*2420*/  FSETP.NEU.AND P0, PT, R155, RZ, PT ;  /* 0x000000ff9b00720b */ /* 0x020fe20003f0d000 */
[----:B------:R-:W-:Y:S01]  /*2430*/  BSSY B0, `(.L_x_32) ;  /* 0x0000631000007945 */ /* 0x000fe20003800000 */
[----:B------:R-:W-:-:S04]  /*2440*/  ISETP.GT.AND P1, PT, R3, RZ, PT ;  /* 0x000000ff0300720c */ /* 0x000fc80003f24270 */
[----:B------:R-:W-:Y:S01]  /*2450*/  ISETP.GT.AND P3, PT, R0, RZ, P1 ;  /* 0x000000ff0000720c */ /* 0x000fe20000f64270 */
[-C--:B0-----:R-:W-:Y:S02]  /*2460*/  IMAD R12, R7, R10.reuse, RZ ;  /* 0x0000000a070c7224 */ /* 0x081fe400078e02ff */
[----:B------:R-:W-:-:S04]  /*2470*/  IMAD.WIDE.U32 R162, R169, R10, R4 ;  /* 0x0000000aa9a27225 */ /* 0x000fc800078e0004 */
[----:B------:R-:W-:-:S04]  /*2480*/  IMAD R5, R169, R11, R12 ;  /* 0x0000000ba9057224 */ /* 0x000fc800078e020c */
[----:B------:R-:W-:Y:S01]  /*2490*/  IMAD.IADD R171, R163, 0x1, R5 ;  /* 0x00000001a3ab7824 */ /* 0x000fe200078e0205 */
[----:B------:R-:W-:Y:S06]  /*24a0*/  @!P0 BRA `(.L_x_33) ;  /* 0x00000044008c8947 */ /* 0x000fec0003800000 */
[----:B------:R-:W0:Y:S01]  /*24b0*/  LDC.64 R14, c[0x0][0x5b8] ;  /* 0x00016e00ff0e7b82 */ /* 0x000e220000000a00 */
[----:B------:R-:W-:-:S07]  /*24c0*/  ULDC.64 UR4, c[0x0][0x5c0] ;  /* 0x0001700000047ab9 */ /* 0x000fce0000000a00 */
[----:B------:R-:W1:Y:S08]  /*24d0*/  LDC.64 R166, c[0x0][0x5b0] ;  /* 0x00016c00ffa67b82 */ /* 0x000e700000000a00 */
[----:B------:R-:W2:Y:S01]  /*24e0*/  LDC.64 R12, c[0x0][0x5a8] ;  /* 0x00016a00ff0c7b82 */ /* 0x000ea20000000a00 */
[-C--:B0-----:R-:W-:Y:S02]  /*24f0*/  IMAD R4, R21, R14.reuse, RZ ;  /* 0x0000000e15047224 */ /* 0x081fe400078e02ff */
[----:B------:R-:W-:-:S04]  /*2500*/  IMAD.WIDE.U32 R20, R23, R14, R8 ;  /* 0x0000000e17147225 */ /* 0x000fc800078e0008 */
[----:B------:R-:W-:Y:S02]  /*2510*/  IMAD R163, R23, R15, R4 ;  /* 0x0000000f17a37224 */ /* 0x000fe400078e0204 */
[-C--:B-1----:R-:W-:Y:S02]  /*2520*/  IMAD R6, R7, R166.reuse, RZ ;  /* 0x000000a607067224 */ /* 0x082fe400078e02ff */
[----:B------:R-:W-:Y:S02]  /*2530*/  IMAD.IADD R21, R21, 0x1, R163 ;  /* 0x0000000115157824 */ /* 0x000fe400078e02a3 */
[C---:B------:R-:W-:Y:S02]  /*2540*/  IMAD R165, R169.reuse, R167, R6 ;  /* 0x000000a7a9a57224 */ /* 0x040fe400078e0206 */
[----:B------:R-:W-:-:S04]  /*2550*/  IMAD.WIDE.U32 R4, R169, R166, R20 ;  /* 0x000000a6a9047225 */ /* 0x000fc800078e0014 */
[----:B------:R-:W-:Y:S01]  /*2560*/  IMAD.IADD R5, R5, 0x1, R165 ;  /* 0x0000000105057824 */ /* 0x000fe200078e02a5 */
[----:B--2---:R-:W-:-:S04]  /*2570*/  LEA R6, P0, R4, R12, 0x2 ;  /* 0x0000000c04067211 */ /* 0x004fc800078010ff */
[----:B------:R-:W-:-:S05]  /*2580*/  LEA.HI.X R7, R4, R13, R5, 0x2, P0 ;  /* 0x0000000d04077211 */ /* 0x000fca00000f1405 */
[----:B------:R0:W2:Y:S01]  /*2590*/  @P3 LDG.E.LTC128B R152, desc[UR36][R6.64] ;  /* 0x0000002406983981 */ /* 0x0000a2000c1e1920 */
[----:B------:R-:W-:Y:S01]  /*25a0*/  IMAD.WIDE.U32 R4, R169, R166, R8 ;  /* 0x000000a6a9047225 */ /* 0x000fe200078e0008 */
[----:B------:R-:W-:Y:S01]  /*25b0*/  SHF.L.U64.HI R161, R166, 0x3, R167 ;  /* 0x00000003a6a17819 */ /* 0x000fe200000102a7 */
[----:B------:R-:W-:Y:S01]  /*25c0*/  BSSY B1, `(.L_x_34) ;  /* 0x0000016000017945 */ /* 0x000fe20003800000 */
[----:B------:R-:W-:Y:S01]  /*25d0*/  ISETP.GT.AND P1, PT, R0, 0x8, P1 ;  /* 0x000000080000780c */ /* 0x000fe20000f24270 */
[----:B------:R-:W-:Y:S02]  /*25e0*/  IMAD.IADD R5, R165, 0x1, R5 ;  /* 0x00000001a5057824 */ /* 0x000fe400078e0205 */
[----:B------:R-:W-:Y:S02]  /*25f0*/  IMAD.SHL.U32 R160, R166, 0x8, RZ ;  /* 0x00000008a6a07824 */ /* 0x000fe400078e00ff */
[----:B------:R-:W-:Y:S01]  /*2600*/  IMAD.WIDE.U32 R158, R23, R14, R4 ;  /* 0x0000000e179e7225 */ /* 0x000fe200078e0004 */
[----:B------:R-:W-:-:S03]  /*2610*/  LEA R4, P0, R162, UR4, 0x2 ;  /* 0x00000004a2047c11 */ /* 0x000fc6000f8010ff */
[----:B0-----:R-:W-:Y:S01]  /*2620*/  IMAD.IADD R7, R163, 0x1, R159 ;  /* 0x00000001a3077824 */ /* 0x001fe200078e029f */
[----:B------:R-:W-:Y:S01]  /*2630*/  LEA R6, P2, R158, R12, 0x2 ;  /* 0x0000000c9e067211 */ /* 0x000fe200078410ff */
[----:B------:R-:W-:Y:S01]  /*2640*/  IMAD.WIDE.U32 R160, R169, R166, R160 ;  /* 0x000000a6a9a07225 */ /* 0x000fe200078e00a0 */
[----:B------:R-:W-:Y:S02]  /*2650*/  LEA.HI.X R5, R162, UR5, R171, 0x2, P0 ;  /* 0x00000005a2057c11 */ /* 0x000fe400080f14ab */
[----:B------:R-:W-:Y:S01]  /*2660*/  LEA.HI.X R7, R158, R13, R7, 0x2, P2 ;  /* 0x0000000d9e077211 */ /* 0x000fe200010f1407 */
[----:B------:R-:W-:Y:S01]  /*2670*/  IMAD.IADD R165, R165, 0x1, R161 ;  /* 0x00000001a5a57824 */ /* 0x000fe200078e02a1 */
[----:B------:R-:W-:-:S04]  /*2680*/  ISETP.GT.AND P2, PT, R3, 0x1, PT ;  /* 0x000000010300780c */ /* 0x000fc80003f44270 */
[----:B------:R-:W-:Y:S01]  /*2690*/  ISETP.GT.AND P4, PT, R0, RZ, P2 ;  /* 0x000000ff0000720c */ /* 0x000fe20001784270 */
[----:B--2---:R-:W-:-:S04]  /*26a0*/  FMUL R15, R152, R155 ;  /* 0x0000009b980f7220 */ /* 0x004fc80000400000 */
[----:B------:R-:W-:Y:S01]  /*26b0*/  FFMA R159, R24, R154, R15 ;  /* 0x0000009a189f7223 */ /* 0x000fe2000000000f */
[----:B------:R-:W-:-:S04]  /*26c0*/  IADD3 R15, P0, R20, R160, RZ ;  /* 0x000000a0140f7210 */ /* 0x000fc80007f1e0ff */
[----:B------:R0:W-:Y:S01]  /*26d0*/  @P3 STG.E desc[UR36][R4.64], R159 ;  /* 0x0000009f04003986 */ /* 0x0001e2000c101924 */
[----:B------:R-:W-:Y:S01]  /*26e0*/  LEA R20, P3, R15, R12, 0x2 ;  /* 0x0000000c0f147211 */ /* 0x000fe200078610ff */
[----:B------:R-:W-:Y:S01]  /*26f0*/  IMAD.X R158, R165, 0x1, R21, P0 ;  /* 0x00000001a59e7824 */ /* 0x000fe200000e0615 */
[----:B------:R-:W-:Y:S11]  /*2700*/  @!P4 BRA `(.L_x_35) ;  /* 0x000000000004c947 */ /* 0x000ff60003800000 */
[----:B------:R1:W5:Y:S02]  /*2710*/  LDG.E.LTC128B R152, desc[UR36][R6.64+0x4] ;  /* 0x0000042406987981 */ /* 0x000364000c1e1920 */
.L_x_35:
[----:B------:R-:W-:Y:S05]  /*2720*/  BSYNC B1 ;  /* 0x0000000000017941 */ /* 0x000fea0003800000 */
.L_x_34:
[----:B-----5:R-:W-:Y:S01]  /*2730*/  FMUL R24, R152, R155 ;  /* 0x0000009b98187220 */ /* 0x020fe20000400000 */
[----:B------:R-:W-:-:S03]  /*2740*/  LEA.HI.X R21, R15, R13, R158, 0x2, P3 ;  /* 0x0000000d0f157211 */ /* 0x000fc600018f149e */
[----:B------:R-:W-:-:S05]  /*2750*/  FFMA R25, R25, R154, R24 ;  /* 0x0000009a19197223 */ /* 0x000fca0000000018 */
[----:B------:R2:W-:Y:S04]  /*2760*/  @P4 STG.E desc[UR36][R4.64+0x4], R25 ;  /* 0x0000041904004986 */ /* 0x0005e8000c101924 */
[----:B------:R-:W3:Y:S01]  /*2770*/  @P1 LDG.E.LTC128B R152, desc[UR36][R20.64] ;  /* 0x0000002414981981 */ /* 0x000ee2000c1e1920 */
[----:B------:R-:W-:Y:S01]  /*2780*/  IADD3 R8, P0, R8, R160, RZ ;  /* 0x000000a008087210 */ /* 0x000fe20007f1e0ff */
[----:B------:R-:W-:Y:S01]  /*2790*/  BSSY B1, `(.L_x_36) ;  /* 0x0000010000017945 */ /* 0x000fe20003800000 */
[C---:B------:R-:W-:Y:S02]  /*27a0*/  SHF.L.U64.HI R11, R10.reuse, 0x5, R11 ;  /* 0x000000050a0b7819 */ /* 0x040fe4000001020b */
[----:B------:R-:W-:Y:S01]  /*27b0*/  LEA R10, P3, R10, R4, 0x5 ;  /* 0x000000040a0a7211 */ /* 0x000fe200078628ff */
[----:B------:R-:W-:Y:S01]  /*27c0*/  IMAD.X R9, R9, 0x1, R165, P0 ;  /* 0x0000000109097824 */ /* 0x000fe200000e06a5 */
[----:B------:R-:W-:-:S02]  /*27d0*/  ISETP.GT.AND P2, PT, R0, 0x8, P2 ;  /* 0x000000080000780c */ /* 0x000fc40001744270 */
[----:B------:R-:W-:Y:S01]  /*27e0*/  ISETP.GT.AND P0, PT, R3, 0x8, PT ;  /* 0x000000080300780c */ /* 0x000fe20003f04270 */
[----:B------:R-:W-:-:S04]  /*27f0*/  IMAD.WIDE.U32 R14, R23, R14, R8 ;  /* 0x0000000e170e7225 */ /* 0x000fc800078e0008 */
[----:B------:R-:W-:Y:S01]  /*2800*/  IMAD.X R11, R11, 0x1, R5, P3 ;  /* 0x000000010b0b7824 */ /* 0x000fe200018e0605 */
[----:B------:R-:W-:Y:S01]  /*2810*/  LEA R8, P4, R14, R12, 0x2 ;  /* 0x0000000c0e087211 */ /* 0x000fe200078810ff */
[----:B------:R-:W-:Y:S02]  /*2820*/  IMAD.IADD R15, R163, 0x1, R15 ;  /* 0x00000001a30f7824 */ /* 0x000fe400078e020f */
[----:B---3--:R-:W-:-:S04]  /*2830*/  FMUL R9, R152, R155 ;  /* 0x0000009b98097220 */ /* 0x008fc80000400000 */
[----:B------:R-:W-:Y:S01]  /*2840*/  FFMA R21, R26, R154, R9 ;  /* 0x0000009a1a157223 */ /* 0x000fe20000000009 */
[----:B------:R-:W-:-:S04]  /*2850*/  LEA.HI.X R9, R14, R13, R15, 0x2, P4 ;  /* 0x0000000d0e097211 */ /* 0x000fc800020f140f */
[----:B------:R2:W-:Y:S01]  /*2860*/  @P1 STG.E desc[UR36][R10.64], R21 ;  /* 0x000000150a001986 */ /* 0x0005e2000c101924 */
[----:B------:R-:W-:Y:S05]  /*2870*/  @!P2 BRA `(.L_x_37) ;  /* 0x000000000004a947 */ /* 0x000fea0003800000 */
[----:B------:R3:W5:Y:S02]  /*2880*/  LDG.E.LTC128B R152, desc[UR36][R8.64+0x4] ;  /* 0x0000042408987981 */ /* 0x000764000c1e1920 */
.L_x_37:
[----:B------:R-:W-:Y:S05]  /*2890*/  BSYNC B1 ;  /* 0x0000000000017941 */ /* 0x000fea0003800000 */
.L_x_36:
[----:B-----5:R-:W-:Y:S01]  /*28a0*/  FMUL R12, R152, R155 ;  /* 0x0000009b980c7220 */ /* 0x020fe20000400000 */
[----:B------:R-:W-:Y:S01]  /*28b0*/  ISETP.GT.AND P3, PT, R0, RZ, P0 ;  /* 0x000000ff0000720c */ /* 0x000fe20000764270 */
[----:B------:R-:W-:Y:S01]  /*28c0*/  BSSY B1, `(.L_x_38) ;  /* 0x0000006000017945 */ /* 0x000fe20003800000 */
[----:B------:R-:W-:Y:S01]  /*28d0*/  ISETP.GT.AND P1, PT, R3, 0x9, PT ;  /* 0x000000090300780c */ /* 0x000fe20003f24270 */
[----:B------:R-:W-:-:S05]  /*28e0*/  FFMA R27, R27, R154, R12 ;  /* 0x0000009a1b1b7223 */ /* 0x000fca000000000c */
[----:B------:R4:W-:Y:S05]  /*28f0*/  @P2 STG.E desc[UR36][R10.64+0x4], R27 ;  /* 0x0000041b0a002986 */ /* 0x0009ea000c101924 */
[----:B------:R-:W-:Y:S05]  /*2900*/  @!P3 BRA `(.L_x_39) ;  /* 0x000000000004b947 */ /* 0x000fea0003800000 */
[----:B------:R0:W5:Y:S02]  /*2910*/  LDG.E.LTC128B R152, desc[UR36][R6.64+0x20] ;  /* 0x0000202406987981 */ /* 0x000164000c1e1920 */
.L_x_39:
[----:B------:R-:W-:Y:S05]  /*2920*/  BSYNC B1 ;  /* 0x0000000000017941 */ /* 0x000fea0003800000 */
.L_x_38:
[----:B-----5:R-:W-:Y:S01]  /*2930*/  FMUL R13, R152, R155 ;  /* 0x0000009b980d7220 */ /* 0x020fe20000400000 */
[----:B------:R-:W-:Y:S01]  /*2940*/  ISETP.GT.AND P2, PT, R0, RZ, P1 ;  /* 0x000000ff0000720c */ /* 0x000fe20000f44270 */
[----:B------:R-:W-:Y:S02]  /*2950*/  BSSY B1, `(.L_x_40) ;  /* 0x0000005000017945 */ /* 0x000fe40003800000 */
[----:B------:R-:W-:-:S05]  /*2960*/  FFMA R13, R28, R154, R13 ;  /* 0x0000009a1c0d7223 */ /* 0x000fca000000000d */
[----:B------:R0:W-:Y:S05]  /*2970*/  @P3 STG.E desc[UR36][R4.64+0x20], R13 ;  /* 0x0000200d04003986 */ /* 0x0001ea000c101924 */
[----:B------:R-:W-:Y:S05]  /*2980*/  @!P2 BRA `(.L_x_41) ;  /* 0x000000000004a947 */ /* 0x000fea0003800000 */
[----:B------:R0:W5:Y:S02]  /*2990*/  LDG.E.LTC128B R152, desc[UR36][R6.64+0x24] ;  /* 0x0000242406987981 */ /* 0x000164000c1e1920 */
.L_x_41:
[----:B------:R-:W-:Y:S05]  /*29a0*/  BSYNC B1 ;  /* 0x0000000000017941 */ /* 0x000fea0003800000 */
.L_x_40:
[----:B-----5:R-:W-:Y:S01]  /*29b0*/  FMUL R12, R152, R155 ;  /* 0x0000009b980c7220 */ /* 0x020fe20000400000 */
[----:B------:R-:W-:Y:S01]  /*29c0*/  ISETP.GT.AND P0, PT, R0, 0x8, P0 ;  /* 0x000000080000780c */ /* 0x000fe20000704270 */
[----:B------:R-:W-:Y:S02]  /*29d0*/  BSSY B1, `(.L_x_42) ;  /* 0x0000005000017945 */ /* 0x000fe40003800000 */
[----:B------:R-:W-:-:S05]  /*29e0*/  FFMA R29, R29, R154, R12 ;  /* 0x0000009a1d1d7223 */ /* 0x000fca000000000c */
[----:B------:R0:W-:Y:S05]  /*29f0*/  @P2 STG.E desc[UR36][R4.64+0x24], R29 ;  /* 0x0000241d04002986 */ /* 0x0001ea000c101924 */
[----:B------:R-:W-:Y:S05]  /*2a00*/  @!P0 BRA `(.L_x_43) ;  /* 0x0000000000048947 */ /* 0x000fea0003800000 */
[----:B------:R0:W5:Y:S02]  /*2a10*/  LDG.E.LTC128B R152, desc[UR36][R8.64+0x20] ;  /* 0x0000202408987981 */ /* 0x000164000c1e1920 */
.L_x_43:
[----:B------:R-:W-:Y:S05]  /*2a20*/  BSYNC B1 ;  /* 0x0000000000017941 */ /* 0x000fea0003800000 */
.L_x_42:
[----:B0----5:R-:W-:Y:S01]  /*2a30*/  FMUL R13, R152, R155 ;  /* 0x0000009b980d7220 */ /* 0x021fe20000400000 */
[----:B------:R-:W-:Y:S01]  /*2a40*/  ISETP.GT.AND P2, PT, R0, 0x8, P1 ;  /* 0x000000080000780c */ /* 0x000fe20000f44270 */
[----:B------:R-:W-:Y:S01]  /*2a50*/  BSSY B1, `(.L_x_44) ;  /* 0x0000006000017945 */ /* 0x000fe20003800000 */
[----:B------:R-:W-:Y:S01]  /*2a60*/  ISETP.GT.AND P1, PT, R3, 0x10, PT ;  /* 0x000000100300780c */ /* 0x000fe20003f24270 */
[----:B------:R-:W-:-:S05]  /*2a70*/  FFMA R13, R30, R154, R13 ;  /* 0x0000009a1e0d7223 */ /* 0x000fca000000000d */
[----:B------:R0:W-:Y:S05]  /*2a80*/  @P0 STG.E desc[UR36][R10.64+0x20], R13 ;  /* 0x0000200d0a000986 */ /* 0x0001ea000c101924 */
[----:B------:R-:W-:Y:S05]  /*2a90*/  @!P2 BRA `(.L_x_45) ;  /* 0x000000000004a947 */ /* 0x000fea0003800000 */
[----:B------:R0:W5:Y:S02]  /*2aa0*/  LDG.E.LTC128B R152, desc[UR36][R8.64+0x24] ;  /* 0x0000242408987981 */ /* 0x000164000c1e1920 */
.L_x_45:
[----:B------:R-:W-:Y:S05]  /*2ab0*/  BSYNC B1 ;  /* 0x0000000000017941 */ /* 0x000fea0003800000 */
.L_x_44:
        /* <DEDUP_REMOVED lines=8> */
.L_x_47:
[----:B------:R-:W-:Y:S05]  /*2b40*/  BSYNC B1 ;  /* 0x0000000000017941 */ /* 0x000fea0003800000 */
.L_x_46:
[----:B0----5:R-:W-:Y:S01]  /*2b50*/  FMUL R13, R152, R155 ;  /* 0x0000009b980d7220 */ /* 0x021fe20000400000 */
[----:B------:R-:W-:Y:S01]  /*2b60*/  ISETP.GT.AND P4, PT, R0, RZ, P0 ;  /* 0x000000ff0000720c */ /* 0x000fe20000784270 */
[----:B------:R-:W-:Y:S02]  /*2b70*/  BSSY B1, `(.L_x_48) ;  /* 0x0000005000017945 */ /* 0x000fe40003800000 */
[----:B------:R-:W-:-:S05]  /*2b80*/  FFMA R13, R32, R154, R13 ;  /* 0x0000009a200d7223 */ /* 0x000fca000000000d */
[----:B------:R0:W-:Y:S05]  /*2b90*/  @P3 STG.E desc[UR36][R4.64+0x40], R13 ;  /* 0x0000400d04003986 */ /* 0x0001ea000c101924 */
[----:B------:R-:W-:Y:S05]  /*2ba0*/  @!P4 BRA `(.L_x_49) ;  /* 0x000000000004c947 */ /* 0x000fea0003800000 */
[----:B------:R0:W5:Y:S02]  /*2bb0*/  LDG.E.LTC128B R152, desc[UR36][R6.64+0x44] ;  /* 0x0000442406987981 */ /* 0x000164000c1e1920 */
.L_x_49:
[----:B------:R-:W-:Y:S05]  /*2bc0*/  BSYNC B1 ;  /* 0x0000000000017941 */ /* 0x000fea0003800000 */
.L_x_48:
[----:B-----5:R-:W-:Y:S01]  /*2bd0*/  FMUL R12, R152, R155 ;  /* 0x0000009b980c7220 */ /* 0x020fe20000400000 */
[----:B------:R-:W-:Y:S01]  /*2be0*/  ISETP.GT.AND P2, PT, R0, 0x8, P1 ;  /* 0x000000080000780c */ /* 0x000fe20000f44270 */
[----:B------:R-:W-:Y:S02]  /*2bf0*/  BSSY B1, `(.L_x_50) ;  /* 0x0000005000017945 */ /* 0x000fe40003800000 */
[----:B------:R-:W-:-:S05]  /*2c00*/  FFMA R33, R33, R154, R12 ;  /* 0x0000009a21217223 */ /* 0x000fca000000000c */
[----:B------:R0:W-:Y:S05]  /*2c10*/  @P4 STG.E desc[UR36][R4.64+0x44], R33 ;  /* 0x0000442104004986 */ /* 0x0001ea000c101924 */
[----:B------:R-:W-:Y:S05]  /*2c20*/  @!P2 BRA `(.L_x_51) ;  /* 0x000000000004a947 */ /* 0x000fea0003800000 */
[----:B------:R0:W5:Y:S02]  /*2c30*/  LDG.E.LTC128B R152, desc[UR36][R8.64+0x40] ;  /* 0x0000402408987981 */ /* 0x000164000c1e1920 */
.L_x_51:
[----:B------:R-:W-:Y:S05]  /*2c40*/  BSYNC B1 ;  /* 0x0000000000017941 */ /* 0x000fea0003800000 */
.L_x_50:
        /* <DEDUP_REMOVED lines=8> */
.L_x_53:
[----:B------:R-:W-:Y:S05]  /*2cd0*/  BSYNC B1 ;  /* 0x0000000000017941 */ /* 0x000fea0003800000 */
.L_x_52:
        /* <DEDUP_REMOVED lines=8> */
.L_x_55:
[----:B------:R-:W-:Y:S05]  /*2d60*/  BSYNC B1 ;  /* 0x0000000000017941 */ /* 0x000fea0003800000 */
.L_x_54:
[----:B0----5:R-:W-:Y:S01]  /*2d70*/  FMUL R13, R152, R155 ;  /* 0x0000009b980d7220 */ /* 0x021fe20000400000 */
[----:B------:R-:W-:Y:S01]  /*2d80*/  ISETP.GT.AND P3, PT, R0, RZ, P0 ;  /* 0x000000ff0000720c */ /* 0x000fe20000764270 */
[----:B------:R-:W-:Y:S02]  /*2d90*/  BSSY B1, `(.L_x_56) ;  /* 0x0000005000017945 */ /* 0x000fe40003800000 */
[----:B------:R-:W-:-:S05]  /*2da0*/  FFMA R13, R36, R154, R13 ;  /* 0x0000009a240d7223 */ /* 0x000fca000000000d */
[----:B------:R0:W-:Y:S05]  /*2db0*/  @P2 STG.E desc[UR36][R4.64+0x60], R13 ;  /* 0x0000600d04002986 */ /* 0x0001ea000c101924 */
[----:B------:R-:W-:Y:S05]  /*2dc0*/  @!P3 BRA `(.L_x_57) ;  /* 0x000000000004b947 */ /* 0x000fea0003800000 */
[----:B------:R0:W5:Y:S02]  /*2dd0*/  LDG.E.LTC128B R152, desc[UR36][R6.64+0x64] ;  /* 0x0000642406987981 */ /* 0x000164000c1e1920 */
.L_x_57:
[----:B------:R-:W-:Y:S05]  /*2de0*/  BSYNC B1 ;  /* 0x0000000000017941 */ /* 0x000fea0003800000 */
.L_x_56:
[----:B-----5:R-:W-:Y:S01]  /*2df0*/  FMUL R12, R152, R155 ;  /* 0x0000009b980c7220 */ /* 0x020fe20000400000 */
[----:B------:R-:W-:Y:S01]  /*2e00*/  ISETP.GT.AND P2, PT, R0, 0x8, P1 ;  /* 0x000000080000780c */ /* 0x000fe20000f44270 */
[----:B------:R-:W-:Y:S02]  /*2e10*/  BSSY B1, `(.L_x_58) ;  /* 0x0000005000017945 */ /* 0x000fe40003800000 */
[----:B------:R-:W-:-:S05]  /*2e20*/  FFMA R37, R37, R154, R12 ;  /* 0x0000009a25257223 */ /* 0x000fca000000000c */
[----:B------:R0:W-:Y:S05]  /*2e30*/  @P3 STG.E desc[UR36][R4.64+0x64], R37 ;  /* 0x0000642504003986 */ /* 0x0001ea000c101924 */
[----:B------:R-:W-:Y:S05]  /*2e40*/  @!P2 BRA `(.L_x_59) ;  /* 0x000000000004a947 */ /* 0x000fea0003800000 */
[----:B------:R0:W5:Y:S02]  /*2e50*/  LDG.E.LTC128B R152, desc[UR36][R8.64+0x60] ;  /* 0x0000602408987981 */ /* 0x000164000c1e1920 */
.L_x_59:
[----:B------:R-:W-:Y:S05]  /*2e60*/  BSYNC B1 ;  /* 0x0000000000017941 */ /* 0x000fea0003800000 */
.L_x_58:
        /* <DEDUP_REMOVED lines=8> */
.L_x_61:
[----:B------:R-:W-:Y:S05]  /*2ef0*/  BSYNC B1 ;  /* 0x0000000000017941 */ /* 0x000fea0003800000 */
.L_x_60:
        /* <DEDUP_REMOVED lines=8> */
.L_x_63:
[----:B------:R-:W-:Y:S05]  /*2f80*/  BSYNC B1 ;  /* 0x0000000000017941 */ /* 0x000fea0003800000 */
.L_x_62:
[----:B0----5:R-:W-:Y:S01]  /*2f90*/  FMUL R13, R152, R155 ;  /* 0x0000009b980d7220 */ /* 0x021fe20000400000 */
[----:B------:R-:W-:Y:S01]  /*2fa0*/  ISETP.GT.AND P3, PT, R0, RZ, P0 ;  /* 0x000000ff0000720c */ /* 0x000fe20000764270 */
[----:B------:R-:W-:Y:S02]  /*2fb0*/  BSSY B1, `(.L_x_64) ;  /* 0x0000005000017945 */ /* 0x000fe40003800000 */
[----:B------:R-:W-:-:S05]  /*2fc0*/  FFMA R13, R40, R154, R13 ;  /* 0x0000009a280d7223 */ /* 0x000fca000000000d */
[----:B------:R0:W-:Y:S05]  /*2fd0*/  @P2 STG.E desc[UR36][R4.64+0x80], R13 ;  /* 0x0000800d04002986 */ /* 0x0001ea000c101924 */
[----:B------:R-:W-:Y:S05]  /*2fe0*/  @!P3 BRA `(.L_x_65) ;  /* 0x000000000004b947 */ /* 0x000fea0003800000 */
[----:B------:R0:W5:Y:S02]  /*2ff0*/  LDG.E.LTC128B R152, desc[UR36][R6.64+0x84] ;  /* 0x0000842406987981 */ /* 0x000164000c1e1920 */
.L_x_65:
[----:B------:R-:W-:Y:S05]  /*3000*/  BSYNC B1 ;  /* 0x0000000000017941 */ /* 0x000fea0003800000 */
.L_x_64:
[----:B-----5:R-:W-:Y:S01]  /*3010*/  FMUL R12, R152, R155 ;  /* 0x0000009b980c7220 */ /* 0x020fe20000400000 */
[----:B------:R-:W-:Y:S01]  /*3020*/  ISETP.GT.AND P2, PT, R0, 0x8, P1 ;  /* 0x000000080000780c */ /* 0x000fe20000f44270 */
[----:B------:R-:W-:Y:S02]  /*3030*/  BSSY B1, `(.L_x_66) ;  /* 0x0000005000017945 */ /* 0x000fe40003800000 */
[----:B------:R-:W-:-:S05]  /*3040*/  FFMA R41, R41, R154, R12 ;  /* 0x0000009a29297223 */ /* 0x000fca000000000c */
[----:B------:R0:W-:Y:S05]  /*3050*/  @P3 STG.E desc[UR36][R4.64+0x84], R41 ;  /* 0x0000842904003986 */ /* 0x0001ea000c101924 */
[----:B------:R-:W-:Y:S05]  /*3060*/  @!P2 BRA `(.L_x_67) ;  /* 0x000000000004a947 */ /* 0x000fea0003800000 */
[----:B------:R0:W5:Y:S02]  /*3070*/  LDG.E.LTC128B R152, desc[UR36][R8.64+0x80] ;  /* 0x0000802408987981 */ /* 0x000164000c1e1920 */
.L_x_67:
[----:B------:R-:W-:Y:S05]  /*3080*/  BSYNC B1 ;  /* 0x0000000000017941 */ /* 0x000fea0003800000 */
.L_x_66:
        /* <DEDUP_REMOVED lines=8> */
.L_x_69:
[----:B------:R-:W-:Y:S05]  /*3110*/  BSYNC B1 ;  /* 0x0000000000017941 */ /* 0x000fea0003800000 */
.L_x_68:
        /* <DEDUP_REMOVED lines=8> */
.L_x_71:
[----:B------:R-:W-:Y:S05]  /*31a0*/  BSYNC B1 ;  /* 0x0000000000017941 */ /* 0x000fea0003800000 */
.L_x_70:
[----:B0----5:R-:W-:Y:S01]  /*31b0*/  FMUL R13, R152, R155 ;  /* 0x0000009b980d7220 */ /* 0x021fe20000400000 */
[----:B------:R-:W-:Y:S01]  /*31c0*/  ISETP.GT.AND P3, PT, R0, RZ, P0 ;  /* 0x000000ff0000720c */ /* 0x000fe20000764270 */
[----:B------:R-:W-:Y:S02]  /*31d0*/  BSSY B1, `(.L_x_72) ;  /* 0x0000005000017945 */ /* 0x000fe40003800000 */
[----:B------:R-:W-:-:S05]  /*31e0*/  FFMA R13, R44, R154, R13 ;  /* 0x0000009a2c0d7223 */ /* 0x000fca000000000d */
[----:B------:R0:W-:Y:S05]  /*31f0*/  @P2 STG.E desc[UR36][R4.64+0xa0], R13 ;  /* 0x0000a00d04002986 */ /* 0x0001ea000c101924 */
[----:B------:R-:W-:Y:S05]  /*3200*/  @!P3 BRA `(.L_x_73) ;  /* 0x000000000004b947 */ /* 0x000fea0003800000 */
[----:B------:R0:W5:Y:S02]  /*3210*/  LDG.E.LTC128B R152, desc[UR36][R6.64+0xa4] ;  /* 0x0000a42406987981 */ /* 0x000164000c1e1920 */
.L_x_73:
[----:B------:R-:W-:Y:S05]  /*3220*/  BSYNC B1 ;  /* 0x0000000000017941 */ /* 0x000fea0003800000 */
.L_x_72:
[----:B-----5:R-:W-:Y:S01]  /*3230*/  FMUL R12, R152, R155 ;  /* 0x0000009b980c7220 */ /* 0x020fe20000400000 */
[----:B------:R-:W-:Y:S01]  /*3240*/  ISETP.GT.AND P2, PT, R0, 0x8, P1 ;  /* 0x000000080000780c */ /* 0x000fe20000f44270 */
[----:B------:R-:W-:Y:S02]  /*3250*/  BSSY B1, `(.L_x_74) ;  /* 0x0000005000017945 */ /* 0x000fe40003800000 */
[----:B------:R-:W-:-:S05]  /*3260*/  FFMA R45, R45, R154, R12 ;  /* 0x0000009a2d2d7223 */ /* 0x000fca000000000c */
[----:B------:R0:W-:Y:S05]  /*3270*/  @P3 STG.E desc[UR36][R4.64+0xa4], R45 ;  /* 0x0000a42d04003986 */ /* 0x0001ea000c101924 */
[----:B------:R-:W-:Y:S05]  /*3280*/  @!P2 BRA `(.L_x_75) ;  /* 0x000000000004a947 */ /* 0x000fea0003800000 */
[----:B------:R0:W5:Y:S02]  /*3290*/  LDG.E.LTC128B R152, desc[UR36][R8.64+0xa0] ;  /* 0x0000a02408987981 */ /* 0x000164000c1e1920 */
.L_x_75:
[----:B------:R-:W-:Y:S05]  /*32a0*/  BSYNC B1 ;  /* 0x0000000000017941 */ /* 0x000fea0003800000 */
.L_x_74:
        /* <DEDUP_REMOVED lines=8> */
.L_x_77:
[----:B------:R-:W-:Y:S05]  /*3330*/  BSYNC B1 ;  /* 0x0000000000017941 */ /* 0x000fea0003800000 */
.L_x_76:
        /* <DEDUP_REMOVED lines=8> */
.L_x_79:
[----:B------:R-:W-:Y:S05]  /*33c0*/  BSYNC B1 ;  /* 0x0000000000017941 */ /* 0x000fea0003800000 */
.L_x_78:
[----:B0----5:R-:W-:Y:S01]  /*33d0*/  FMUL R13, R152, R155 ;  /* 0x0000009b980d7220 */ /* 0x021fe20000400000 */
[----:B------:R-:W-:Y:S01]  /*33e0*/  ISETP.GT.AND P3, PT, R0, RZ, P0 ;  /* 0x000000ff0000720c */ /* 0x000fe20000764270 */
[----:B------:R-:W-:Y:S02]  /*33f0*/  BSSY B1, `(.L_x_80) ;  /* 0x0000005000017945 */ /* 0x000fe40003800000 */
[----:B------:R-:W-:-:S05]  /*3400*/  FFMA R13, R48, R154, R13 ;  /* 0x0000009a300d7223 */ /* 0x000fca000000000d */
[----:B------:R0:W-:Y:S05]  /*3410*/  @P2 STG.E desc[UR36][R4.64+0xc0], R13 ;  /* 0x0000c00d04002986 */ /* 0x0001ea000c101924 */
[----:B------:R-:W-:Y:S05]  /*3420*/  @!P3 BRA `(.L_x_81) ;  /* 0x000000000004b947 */ /* 0x000fea0003800000 */
[----:B------:R0:W5:Y:S02]  /*3430*/  LDG.E.LTC128B R152, desc[UR36][R6.64+0xc4] ;  /* 0x0000c42406987981 */ /* 0x000164000c1e1920 */
.L_x_81:
[----:B------:R-:W-:Y:S05]  /*3440*/  BSYNC B1 ;  /* 0x0000000000017941 */ /* 0x000fea0003800000 */
.L_x_80:
[----:B-----5:R-:W-:Y:S01]  /*3450*/  FMUL R12, R152, R155 ;  /* 0x0000009b980c7220 */ /* 0x020fe20000400000 */
[----:B------:R-:W-:Y:S01]  /*3460*/  ISETP.GT.AND P2, PT, R0, 0x8, P1 ;  /* 0x000000080000780c */ /* 0x000fe20000f44270 */
[----:B------:R-:W-:Y:S02]  /*3470*/  BSSY B1, `(.L_x_82) ;  /* 0x0000005000017945 */ /* 0x000fe40003800000 */
[----:B------:R-:W-:-:S05]  /*3480*/  FFMA R49, R49, R154, R12 ;  /* 0x0000009a31317223 */ /* 0x000fca000000000c */
[----:B------:R0:W-:Y:S05]  /*3490*/  @P3 STG.E desc[UR36][R4.64+0xc4], R49 ;  /* 0x0000c43104003986 */ /* 0x0001ea000c101924 */
[----:B------:R-:W-:Y:S05]  /*34a0*/  @!P2 BRA `(.L_x_83) ;  /* 0x000000000004a947 */ /* 0x000fea0003800000 */
[----:B------:R0:W5:Y:S02]  /*34b0*/  LDG.E.LTC128B R152, desc[UR36][R8.64+0xc0] ;  /* 0x0000c02408987981 */ /* 0x000164000c1e1920 */
.L_x_83:
[----:B------:R-:W-:Y:S05]  /*34c0*/  BSYNC B1 ;  /* 0x0000000000017941 */ /* 0x000fea0003800000 */
.L_x_82:
        /* <DEDUP_REMOVED lines=8> */
.L_x_85:
[----:B------:R-:W-:Y:S05]  /*3550*/  BSYNC B1 ;  /* 0x0000000000017941 */ /* 0x000fea0003800000 */
.L_x_84:
        /* <DEDUP_REMOVED lines=8> */
.L_x_87:
[----:B------:R-:W-:Y:S05]  /*35e0*/  BSYNC B1 ;  /* 0x0000000000017941 */ /* 0x000fea0003800000 */
.L_x_86:
[----:B0----5:R-:W-:Y:S01]  /*35f0*/  FMUL R13, R152, R155 ;  /* 0x0000009b980d7220 */ /* 0x021fe20000400000 */
[----:B------:R-:W-:Y:S01]  /*3600*/  ISETP.GT.AND P3, PT, R0, RZ, P0 ;  /* 0x000000ff0000720c */ /* 0x000fe20000764270 */
[----:B------:R-:W-:Y:S02]  /*3610*/  BSSY B1, `(.L_x_88) ;  /* 0x0000005000017945 */ /* 0x000fe40003800000 */
[----:B------:R-:W-:-:S05]  /*3620*/  FFMA R13, R52, R154, R13 ;  /* 0x0000009a340d7223 */ /* 0x000fca000000000d */
[----:B------:R0:W-:Y:S05]  /*3630*/  @P2 STG.E desc[UR36][R4.64+0xe0], R13 ;  /* 0x0000e00d04002986 */ /* 0x0001ea000c101924 */
[----:B------:R-:W-:Y:S05]  /*3640*/  @!P3 BRA `(.L_x_89) ;  /* 0x000000000004b947 */ /* 0x000fea0003800000 */
[----:B------:R0:W5:Y:S02]  /*3650*/  LDG.E.LTC128B R152, desc[UR36][R6.64+0xe4] ;  /* 0x0000e42406987981 */ /* 0x000164000c1e1920 */
.L_x_89:
[----:B------:R-:W-:Y:S05]  /*3660*/  BSYNC B1 ;  /* 0x0000000000017941 */ /* 0x000fea0003800000 */
.L_x_88:
[----:B-----5:R-:W-:Y:S01]  /*3670*/  FMUL R12, R152, R155 ;  /* 0x0000009b980c7220 */ /* 0x020fe20000400000 */
[----:B------:R-:W-:Y:S01]  /*3680*/  ISETP.GT.AND P2, PT, R0, 0x8, P1 ;  /* 0x000000080000780c */ /* 0x000fe20000f44270 */
[----:B------:R-:W-:Y:S02]  /*3690*/  BSSY B1, `(.L_x_90) ;  /* 0x0000005000017945 */ /* 0x000fe40003800000 */
[----:B------:R-:W-:-:S05]  /*36a0*/  FFMA R53, R53, R154, R12 ;  /* 0x0000009a35357223 */ /* 0x000fca000000000c */
[----:B------:R0:W-:Y:S05]  /*36b0*/  @P3 STG.E desc[UR36][R4.64+0xe4], R53 ;  /* 0x0000e43504003986 */ /* 0x0001ea000c101924 */
[----:B------:R-:W-:Y:S05]  /*36c0*/  @!P2 BRA `(.L_x_91) ;  /* 0x000000000004a947 */ /* 0x000fea0003800000 */
[----:B------:R0:W5:Y:S02]  /*36d0*/  LDG.E.LTC128B R152, desc[UR36][R8.64+0xe0] ;  /* 0x0000e02408987981 */ /* 0x000164000c1e1920 */
.L_x_91:
[----:B------:R-:W-:Y:S05]  /*36e0*/  BSYNC B1 ;  /* 0x0000000000017941 */ /* 0x000fea0003800000 */
.L_x_90:
        /* <DEDUP_REMOVED lines=8> */
.L_x_93:
[----:B------:R-:W-:Y:S05]  /*3770*/  BSYNC B1 ;  /* 0x0000000000017941 */ /* 0x000fea0003800000 */
.L_x_92:
        /* <DEDUP_REMOVED lines=8> */
.L_x_95:
[----:B------:R-:W-:Y:S05]  /*3800*/  BSYNC B1 ;  /* 0x0000000000017941 */ /* 0x000fea0003800000 */
.L_x_94:
[----:B0----5:R-:W-:Y:S01]  /*3810*/  FMUL R13, R152, R155 ;  /* 0x0000009b980d7220 */ /* 0x021fe20000400000 */
[----:B------:R-:W-:Y:S01]  /*3820*/  ISETP.GT.AND P3, PT, R0, RZ, P0 ;  /* 0x000000ff0000720c */ /* 0x000fe20000764270 */
[----:B------:R-:W-:Y:S02]  /*3830*/  BSSY B1, `(.L_x_96) ;  /* 0x0000005000017945 */ /* 0x000fe40003800000 */
[----:B------:R-:W-:-:S05]  /*3840*/  FFMA R13, R56, R154, R13 ;  /* 0x0000009a380d7223 */ /* 0x000fca000000000d */
[----:B------:R0:W-:Y:S05]  /*3850*/  @P2 STG.E desc[UR36][R4.64+0x100], R13 ;  /* 0x0001000d04002986 */ /* 0x0001ea000c101924 */
[----:B------:R-:W-:Y:S05]  /*3860*/  @!P3 BRA `(.L_x_97) ;  /* 0x000000000004b947 */ /* 0x000fea0003800000 */
[----:B------:R0:W5:Y:S02]  /*3870*/  LDG.E.LTC128B R152, desc[UR36][R6.64+0x104] ;  /* 0x0001042406987981 */ /* 0x000164000c1e1920 */
.L_x_97:
[----:B------:R-:W-:Y:S05]  /*3880*/  BSYNC B1 ;  /* 0x0000000000017941 */ /* 0x000fea0003800000 */
.L_x_96:
[----:B-----5:R-:W-:Y:S01]  /*3890*/  FMUL R12, R152, R155 ;  /* 0x0000009b980c7220 */ /* 0x020fe20000400000 */
[----:B------:R-:W-:Y:S01]  /*38a0*/  ISETP.GT.AND P2, PT, R0, 0x8, P1 ;  /* 0x000000080000780c */ /* 0x000fe20000f44270 */
[----:B------:R-:W-:Y:S02]  /*38b0*/  BSSY B1, `(.L_x_98) ;  /* 0x0000005000017945 */ /* 0x000fe40003800000 */
[----:B------:R-:W-:-:S05]  /*38c0*/  FFMA R57, R57, R154, R12 ;  /* 0x0000009a39397223 */ /* 0x000fca000000000c */
[----:B------:R0:W-:Y:S05]  /*38d0*/  @P3 STG.E desc[UR36][R4.64+0x104], R57 ;  /* 0x0001043904003986 */ /* 0x0001ea000c101924 */
[----:B------:R-:W-:Y:S05]  /*38e0*/  @!P2 BRA `(.L_x_99) ;  /* 0x000000000004a947 */ /* 0x000fea0003800000 */
[----:B------:R0:W5:Y:S02]  /*38f0*/  LDG.E.LTC128B R152, desc[UR36][R8.64+0x100] ;  /* 0x0001002408987981 */ /* 0x000164000c1e1920 */
.L_x_99:
[----:B------:R-:W-:Y:S05]  /*3900*/  BSYNC B1 ;  /* 0x0000000000017941 */ /* 0x000fea0003800000 */
.L_x_98:
        /* <DEDUP_REMOVED lines=8> */
.L_x_101:
[----:B------:R-:W-:Y:S05]  /*3990*/  BSYNC B1 ;  /* 0x0000000000017941 */ /* 0x000fea0003800000 */
.L_x_100:
        /* <DEDUP_REMOVED lines=8> */
.L_x_103:
[----:B------:R-:W-:Y:S05]  /*3a20*/  BSYNC B1 ;  /* 0x0000000000017941 */ /* 0x000fea0003800000 */
.L_x_102:
[----:B0----5:R-:W-:Y:S01]  /*3a30*/  FMUL R13, R152, R155 ;  /* 0x0000009b980d7220 */ /* 0x021fe20000400000 */
[----:B------:R-:W-:Y:S01]  /*3a40*/  ISETP.GT.AND P3, PT, R0, RZ, P0 ;  /* 0x000000ff0000720c */ /* 0x000fe20000764270 */
[----:B------:R-:W-:Y:S02]  /*3a50*/  BSSY B1, `(.L_x_104) ;  /* 0x0000005000017945 */ /* 0x000fe40003800000 */
[----:B------:R-:W-:-:S05]  /*3a60*/  FFMA R13, R60, R154, R13 ;  /* 0x0000009a3c0d7223 */ /* 0x000fca000000000d */
[----:B------:R0:W-:Y:S05]  /*3a70*/  @P2 STG.E desc[UR36][R4.64+0x120], R13 ;  /* 0x0001200d04002986 */ /* 0x0001ea000c101924 */
[----:B------:R-:W-:Y:S05]  /*3a80*/  @!P3 BRA `(.L_x_105) ;  /* 0x000000000004b947 */ /* 0x000fea0003800000 */
[----:B------:R0:W5:Y:S02]  /*3a90*/  LDG.E.LTC128B R152, desc[UR36][R6.64+0x124] ;  /* 0x0001242406987981 */ /* 0x000164000c1e1920 */
.L_x_105:
[----:B------:R-:W-:Y:S05]  /*3aa0*/  BSYNC B1 ;  /* 0x0000000000017941 */ /* 0x000fea0003800000 */
.L_x_104:
[----:B-----5:R-:W-:Y:S01]  /*3ab0*/  FMUL R12, R152, R155 ;  /* 0x0000009b980c7220 */ /* 0x020fe20000400000 */
[----:B------:R-:W-:Y:S01]  /*3ac0*/  ISETP.GT.AND P2, PT, R0, 0x8, P1 ;  /* 0x000000080000780c */ /* 0x000fe20000f44270 */
[----:B------:R-:W-:Y:S02]  /*3ad0*/  BSSY B1, `(.L_x_106) ;  /* 0x0000005000017945 */ /* 0x000fe40003800000 */
[----:B------:R-:W-:-:S05]  /*3ae0*/  FFMA R61, R61, R154, R12 ;  /* 0x0000009a3d3d7223 */ /* 0x000fca000000000c */
[----:B------:R0:W-:Y:S05]  /*3af0*/  @P3 STG.E desc[UR36][R4.64+0x124], R61 ;  /* 0x0001243d04003986 */ /* 0x0001ea000c101924 */
[----:B------:R-:W-:Y:S05]  /*3b00*/  @!P2 BRA `(.L_x_107) ;  /* 0x000000000004a947 */ /* 0x000fea0003800000 */
[----:B------:R0:W5:Y:S02]  /*3b10*/  LDG.E.LTC128B R152, desc[UR36][R8.64+0x120] ;  /* 0x0001202408987981 */ /* 0x000164000c1e1920 */
.L_x_107:
[----:B------:R-:W-:Y:S05]  /*3b20*/  BSYNC B1 ;  /* 0x0000000000017941 */ /* 0x000fea0003800000 */
.L_x_106:
        /* <DEDUP_REMOVED lines=8> */
.L_x_109:
[----:B------:R-:W-:Y:S05]  /*3bb0*/  BSYNC B1 ;  /* 0x0000000000017941 */ /* 0x000fea0003800000 */
.L_x_108:
        /* <DEDUP_REMOVED lines=8> */
.L_x_111:
[----:B------:R-:W-:Y:S05]  /*3c40*/  BSYNC B1 ;  /* 0x0000000000017941 */ /* 0x000fea0003800000 */
.L_x_110:
[----:B0----5:R-:W-:Y:S01]  /*3c50*/  FMUL R13, R152, R155 ;  /* 0x0000009b980d7220 */ /* 0x021fe20000400000 */
[----:B------:R-:W-:Y:S01]  /*3c60*/  ISETP.GT.AND P3, PT, R0, RZ, P0 ;  /* 0x000000ff0000720c */ /* 0x000fe20000764270 */
[----:B------:R-:W-:Y:S02]  /*3c70*/  BSSY B1, `(.L_x_112) ;  /* 0x0000005000017945 */ /* 0x000fe40003800000 */
[----:B------:R-:W-:-:S05]  /*3c80*/  FFMA R13, R64, R154, R13 ;  /* 0x0000009a400d7223 */ /* 0x000fca000000000d */
[----:B------:R0:W-:Y:S05]  /*3c90*/  @P2 STG.E desc[UR36][R4.64+0x140], R13 ;  /* 0x0001400d04002986 */ /* 0x0001ea000c101924 */
[----:B------:R-:W-:Y:S05]  /*3ca0*/  @!P3 BRA `(.L_x_113) ;  /* 0x000000000004b947 */ /* 0x000fea0003800000 */
[----:B------:R0:W5:Y:S02]  /*3cb0*/  LDG.E.LTC128B R152, desc[UR36][R6.64+0x144] ;  /* 0x0001442406987981 */ /* 0x000164000c1e1920 */
.L_x_113:
[----:B------:R-:W-:Y:S05]  /*3cc0*/  BSYNC B1 ;  /* 0x0000000000017941 */ /* 0x000fea0003800000 */
.L_x_112:
[----:B-----5:R-:W-:Y:S01]  /*3cd0*/  FMUL R12, R152, R155 ;  /* 0x0000009b980c7220 */ /* 0x020fe20000400000 */
[----:B------:R-:W-:Y:S01]  /*3ce0*/  ISETP.GT.AND P2, PT, R0, 0x8, P1 ;  /* 0x000000080000780c */ /* 0x000fe20000f44270 */
[----:B------:R-:W-:Y:S02]  /*3cf0*/  BSSY B1, `(.L_x_114) ;  /* 0x0000005000017945 */ /* 0x000fe40003800000 */
[----:B------:R-:W-:-:S05]  /*3d00*/  FFMA R65, R65, R154, R12 ;  /* 0x0000009a41417223 */ /* 0x000fca000000000c */
[----:B------:R0:W-:Y:S05]  /*3d10*/  @P3 STG.E desc[UR36][R4.64+0x144], R65 ;  /* 0x0001444104003986 */ /* 0x0001ea000c101924 */
[----:B------:R-:W-:Y:S05]  /*3d20*/  @!P2 BRA `(.L_x_115) ;  /* 0x000000000004a947 */ /* 0x000fea0003800000 */
[----:B------:R0:W5:Y:S02]  /*3d30*/  LDG.E.LTC128B R152, desc[UR36][R8.64+0x140] ;  /* 0x0001402408987981 */ /* 0x000164000c1e1920 */
.L_x_115:
[----:B------:R-:W-:Y:S05]  /*3d40*/  BSYNC B1 ;  /* 0x0000000000017941 */ /* 0x000fea0003800000 */
.L_x_114:
        /* <DEDUP_REMOVED lines=8> */
.L_x_117:
[----:B------:R-:W-:Y:S05]  /*3dd0*/  BSYNC B1 ;  /* 0x0000000000017941 */ /* 0x000fea0003800000 */
.L_x_116:
        /* <DEDUP_REMOVED lines=8> */
.L_x_119:
[----:B------:R-:W-:Y:S05]  /*3e60*/  BSYNC B1 ;  /* 0x0000000000017941 */ /* 0x000fea0003800000 */
.L_x_118:
[----:B0----5:R-:W-:Y:S01]  /*3e70*/  FMUL R13, R152, R155 ;  /* 0x0000009b980d7220 */ /* 0x021fe20000400000 */
[----:B------:R-:W-:Y:S01]  /*3e80*/  ISETP.GT.AND P3, PT, R0, RZ, P0 ;  /* 0x000000ff0000720c */ /* 0x000fe20000764270 */
[----:B------:R-:W-:Y:S02]  /*3e90*/  BSSY B1, `(.L_x_120) ;  /* 0x0000005000017945 */ /* 0x000fe40003800000 */
[----:B------:R-:W-:-:S05]  /*3ea0*/  FFMA R13, R68, R154, R13 ;  /* 0x0000009a440d7223 */ /* 0x000fca000000000d */
[----:B------:R0:W-:Y:S05]  /*3eb0*/  @P2 STG.E desc[UR36][R4.64+0x160], R13 ;  /* 0x0001600d04002986 */ /* 0x0001ea000c101924 */
[----:B------:R-:W-:Y:S05]  /*3ec0*/  @!P3 BRA `(.L_x_121) ;  /* 0x000000000004b947 */ /* 0x000fea0003800000 */
[----:B------:R0:W5:Y:S02]  /*3ed0*/  LDG.E.LTC128B R152, desc[UR36][R6.64+0x164] ;  /* 0x0001642406987981 */ /* 0x000164000c1e1920 */
.L_x_121:
[----:B------:R-:W-:Y:S05]  /*3ee0*/  BSYNC B1 ;  /* 0x0000000000017941 */ /* 0x000fea0003800000 */
.L_x_120:
[----:B-----5:R-:W-:Y:S01]  /*3ef0*/  FMUL R12, R152, R155 ;  /* 0x0000009b980c7220 */ /* 0x020fe20000400000 */
[----:B------:R-:W-:Y:S01]  /*3f00*/  ISETP.GT.AND P2, PT, R0, 0x8, P1 ;  /* 0x000000080000780c */ /* 0x000fe20000f44270 */
[----:B------:R-:W-:Y:S02]  /*3f10*/  BSSY B1, `(.L_x_122) ;  /* 0x0000005000017945 */ /* 0x000fe40003800000 */
[----:B------:R-:W-:-:S05]  /*3f20*/  FFMA R69, R69, R154, R12 ;  /* 0x0000009a45457223 */ /* 0x000fca000000000c */
[----:B------:R0:W-:Y:S05]  /*3f30*/  @P3 STG.E desc[UR36][R4.64+0x164], R69 ;  /* 0x0001644504003986 */ /* 0x0001ea000c101924 */
[----:B------:R-:W-:Y:S05]  /*3f40*/  @!P2 BRA `(.L_x_123) ;  /* 0x000000000004a947 */ /* 0x000fea0003800000 */
[----:B------:R0:W5:Y:S02]  /*3f50*/  LDG.E.LTC128B R152, desc[UR36][R8.64+0x160] ;  /* 0x0001602408987981 */ /* 0x000164000c1e1920 */
.L_x_123:
[----:B------:R-:W-:Y:S05]  /*3f60*/  BSYNC B1 ;  /* 0x0000000000017941 */ /* 0x000fea0003800000 */
.L_x_122:
        /* <DEDUP_REMOVED lines=8> */
.L_x_125:
[----:B------:R-:W-:Y:S05]  /*3ff0*/  BSYNC B1 ;  /* 0x0000000000017941 */ /* 0x000fea0003800000 */
.L_x_124:
        /* <DEDUP_REMOVED lines=8> */
.L_x_127:
[----:B------:R-:W-:Y:S05]  /*4080*/  BSYNC B1 ;  /* 0x0000000000017941 */ /* 0x000fea0003800000 */
.L_x_126:
[----:B0----5:R-:W-:Y:S01]  /*4090*/  FMUL R13, R152, R155 ;  /* 0x0000009b980d7220 */ /* 0x021fe20000400000 */
[----:B------:R-:W-:Y:S01]  /*40a0*/  ISETP.GT.AND P3, PT, R0, RZ, P0 ;  /* 0x000000ff0000720c */ /* 0x000fe20000764270 */
[----:B------:R-:W-:Y:S02]  /*40b0*/  BSSY B1, `(.L_x_128) ;  /* 0x0000005000017945 */ /* 0x000fe40003800000 */
[----:B------:R-:W-:-:S05]  /*40c0*/  FFMA R13, R72, R154, R13 ;  /* 0x0000009a480d7223 */ /* 0x000fca000000000d */
[----:B------:R0:W-:Y:S05]  /*40d0*/  @P2 STG.E desc[UR36][R4.64+0x180], R13 ;  /* 0x0001800d04002986 */ /* 0x0001ea000c101924 */
[----:B------:R-:W-:Y:S05]  /*40e0*/  @!P3 BRA `(.L_x_129) ;  /* 0x000000000004b947 */ /* 0x000fea0003800000 */
[----:B------:R0:W5:Y:S02]  /*40f0*/  LDG.E.LTC128B R152, desc[UR36][R6.64+0x184] ;  /* 0x0001842406987981 */ /* 0x000164000c1e1920 */
.L_x_129:
[----:B------:R-:W-:Y:S05]  /*4100*/  BSYNC B1 ;  /* 0x0000000000017941 */ /* 0x000fea0003800000 */
.L_x_128:
[----:B-----5:R-:W-:Y:S01]  /*4110*/  FMUL R12, R152, R155 ;  /* 0x0000009b980c7220 */ /* 0x020fe20000400000 */
[----:B------:R-:W-:Y:S01]  /*4120*/  ISETP.GT.AND P2, PT, R0, 0x8, P1 ;  /* 0x000000080000780c */ /* 0x000fe20000f44270 */
[----:B------:R-:W-:Y:S02]  /*4130*/  BSSY B1, `(.L_x_130) ;  /* 0x0000005000017945 */ /* 0x000fe40003800000 */
[----:B------:R-:W-:-:S05]  /*4140*/  FFMA R73, R73, R154, R12 ;  /* 0x0000009a49497223 */ /* 0x000fca000000000c */
[----:B------:R0:W-:Y:S05]  /*4150*/  @P3 STG.E desc[UR36][R4.64+0x184], R73 ;  /* 0x0001844904003986 */ /* 0x0001ea000c101924 */
[----:B------:R-:W-:Y:S05]  /*4160*/  @!P2 BRA `(.L_x_131) ;  /* 0x000000000004a947 */ /* 0x000fea0003800000 */
[----:B------:R0:W5:Y:S02]  /*4170*/  LDG.E.LTC128B R152, desc[UR36][R8.64+0x180] ;  /* 0x0001802408987981 */ /* 0x000164000c1e1920 */
.L_x_131:
[----:B------:R-:W-:Y:S05]  /*4180*/  BSYNC B1 ;  /* 0x0000000000017941 */ /* 0x000fea0003800000 */
.L_x_130:
        /* <DEDUP_REMOVED lines=8> */
.L_x_133:
[----:B------:R-:W-:Y:S05]  /*4210*/  BSYNC B1 ;  /* 0x0000000000017941 */ /* 0x000fea0003800000 */
.L_x_132:
        /* <DEDUP_REMOVED lines=8> */
.L_x_135:
[----:B------:R-:W-:Y:S05]  /*42a0*/  BSYNC B1 ;  /* 0x0000000000017941 */ /* 0x000fea0003800000 */
.L_x_134:
[----:B0----5:R-:W-:Y:S01]  /*42b0*/  FMUL R13, R152, R155 ;  /* 0x0000009b980d7220 */ /* 0x021fe20000400000 */
[----:B------:R-:W-:Y:S01]  /*42c0*/  ISETP.GT.AND P3, PT, R0, RZ, P0 ;  /* 0x000000ff0000720c */ /* 0x000fe20000764270 */
[----:B------:R-:W-:Y:S02]  /*42d0*/  BSSY B1, `(.L_x_136) ;  /* 0x0000005000017945 */ /* 0x000fe40003800000 */
[----:B------:R-:W-:-:S05]  /*42e0*/  FFMA R13, R76, R154, R13 ;  /* 0x0000009a4c0d7223 */ /* 0x000fca000000000d */
[----:B------:R0:W-:Y:S05]  /*42f0*/  @P2 STG.E desc[UR36][R4.64+0x1a0], R13 ;  /* 0x0001a00d04002986 */ /* 0x0001ea000c101924 */
[----:B------:R-:W-:Y:S05]  /*4300*/  @!P3 BRA `(.L_x_137) ;  /* 0x000000000004b947 */ /* 0x000fea0003800000 */
[----:B------:R0:W5:Y:S02]  /*4310*/  LDG.E.LTC128B R152, desc[UR36][R6.64+0x1a4] ;  /* 0x0001a42406987981 */ /* 0x000164000c1e1920 */
.L_x_137:
[----:B------:R-:W-:Y:S05]  /*4320*/  BSYNC B1 ;  /* 0x0000000000017941 */ /* 0x000fea0003800000 */
.L_x_136:
[----:B-----5:R-:W-:Y:S01]  /*4330*/  FMUL R12, R152, R155 ;  /* 0x0000009b980c7220 */ /* 0x020fe20000400000 */
[----:B------:R-:W-:Y:S01]  /*4340*/  ISETP.GT.AND P2, PT, R0, 0x8, P1 ;  /* 0x000000080000780c */ /* 0x000fe20000f44270 */
[----:B------:R-:W-:Y:S02]  /*4350*/  BSSY B1, `(.L_x_138) ;  /* 0x0000005000017945 */ /* 0x000fe40003800000 */
[----:B------:R-:W-:-:S05]  /*4360*/  FFMA R77, R77, R154, R12 ;  /* 0x0000009a4d4d7223 */ /* 0x000fca000000000c */
[----:B------:R0:W-:Y:S05]  /*4370*/  @P3 STG.E desc[UR36][R4.64+0x1a4], R77 ;  /* 0x0001a44d04003986 */ /* 0x0001ea000c101924 */
[----:B------:R-:W-:Y:S05]  /*4380*/  @!P2 BRA `(.L_x_139) ;  /* 0x000000000004a947 */ /* 0x000fea0003800000 */
[----:B------:R0:W5:Y:S02]  /*4390*/  LDG.E.LTC128B R152, desc[UR36][R8.64+0x1a0] ;  /* 0x0001a02408987981 */ /* 0x000164000c1e1920 */
.L_x_139:
[----:B------:R-:W-:Y:S05]  /*43a0*/  BSYNC B1 ;  /* 0x0000000000017941 */ /* 0x000fea0003800000 */
.L_x_138:
        /* <DEDUP_REMOVED lines=8> */
.L_x_141:
[----:B------:R-:W-:Y:S05]  /*4430*/  BSYNC B1 ;  /* 0x0000000000017941 */ /* 0x000fea0003800000 */
.L_x_140:
        /* <DEDUP_REMOVED lines=8> */
.L_x_143:
[----:B------:R-:W-:Y:S05]  /*44c0*/  BSYNC B1 ;  /* 0x0000000000017941 */ /* 0x000fea0003800000 */
.L_x_142:
[----:B0----5:R-:W-:Y:S01]  /*44d0*/  FMUL R13, R152, R155 ;  /* 0x0000009b980d7220 */ /* 0x021fe20000400000 */
[----:B------:R-:W-:Y:S01]  /*44e0*/  ISETP.GT.AND P3, PT, R0, RZ, P0 ;  /* 0x000000ff0000720c */ /* 0x000fe20000764270 */
[----:B------:R-:W-:Y:S02]  /*44f0*/  BSSY B1, `(.L_x_144) ;  /* 0x0000005000017945 */ /* 0x000fe40003800000 */
[----:B------:R-:W-:-:S05]  /*4500*/  FFMA R13, R80, R154, R13 ;  /* 0x0000009a500d7223 */ /* 0x000fca000000000d */
[----:B------:R0:W-:Y:S05]  /*4510*/  @P2 STG.E desc[UR36][R4.64+0x1c0], R13 ;  /* 0x0001c00d04002986 */ /* 0x0001ea000c101924 */
[----:B------:R-:W-:Y:S05]  /*4520*/  @!P3 BRA `(.L_x_145) ;  /* 0x000000000004b947 */ /* 0x000fea0003800000 */
[----:B------:R0:W5:Y:S02]  /*4530*/  LDG.E.LTC128B R152, desc[UR36][R6.64+0x1c4] ;  /* 0x0001c42406987981 */ /* 0x000164000c1e1920 */
.L_x_145:
[----:B------:R-:W-:Y:S05]  /*4540*/  BSYNC B1 ;  /* 0x0000000000017941 */ /* 0x000fea0003800000 */
.L_x_144:
[----:B-----5:R-:W-:Y:S01]  /*4550*/  FMUL R12, R152, R155 ;  /* 0x0000009b980c7220 */ /* 0x020fe20000400000 */
[----:B------:R-:W-:Y:S01]  /*4560*/  ISETP.GT.AND P2, PT, R0, 0x8, P1 ;  /* 0x000000080000780c */ /* 0x000fe20000f44270 */
[----:B------:R-:W-:Y:S02]  /*4570*/  BSSY B1, `(.L_x_146) ;  /* 0x0000005000017945 */ /* 0x000fe40003800000 */
[----:B------:R-:W-:-:S05]  /*4580*/  FFMA R81, R81, R154, R12 ;  /* 0x0000009a51517223 */ /* 0x000fca000000000c */
[----:B------:R0:W-:Y:S05]  /*4590*/  @P3 STG.E desc[UR36][R4.64+0x1c4], R81 ;  /* 0x0001c45104003986 */ /* 0x0001ea000c101924 */
[----:B------:R-:W-:Y:S05]  /*45a0*/  @!P2 BRA `(.L_x_147) ;  /* 0x000000000004a947 */ /* 0x000fea0003800000 */
[----:B------:R0:W5:Y:S02]  /*45b0*/  LDG.E.LTC128B R152, desc[UR36][R8.64+0x1c0] ;  /* 0x0001c02408987981 */ /* 0x000164000c1e1920 */
.L_x_147:
[----:B------:R-:W-:Y:S05]  /*45c0*/  BSYNC B1 ;  /* 0x0000000000017941 */ /* 0x000fea0003800000 */
.L_x_146:
        /* <DEDUP_REMOVED lines=8> */
.L_x_149:
[----:B------:R-:W-:Y:S05]  /*4650*/  BSYNC B1 ;  /* 0x0000000000017941 */ /* 0x000fea0003800000 */
.L_x_148:
        /* <DEDUP_REMOVED lines=8> */
.L_x_151:
[----:B------:R-:W-:Y:S05]  /*46e0*/  BSYNC B1 ;  /* 0x0000000000017941 */ /* 0x000fea0003800000 */
.L_x_150:
[----:B0----5:R-:W-:Y:S01]  /*46f0*/  FMUL R13, R152, R155 ;  /* 0x0000009b980d7220 */ /* 0x021fe20000400000 */
[----:B------:R-:W-:Y:S01]  /*4700*/  ISETP.GT.AND P3, PT, R0, RZ, P0 ;  /* 0x000000ff0000720c */ /* 0x000fe20000764270 */
[----:B------:R-:W-:Y:S02]  /*4710*/  BSSY B1, `(.L_x_152) ;  /* 0x0000005000017945 */ /* 0x000fe40003800000 */
[----:B------:R-:W-:-:S05]  /*4720*/  FFMA R13, R84, R154, R13 ;  /* 0x0000009a540d7223 */ /* 0x000fca000000000d */
[----:B------:R0:W-:Y:S05]  /*4730*/  @P2 STG.E desc[UR36][R4.64+0x1e0], R13 ;  /* 0x0001e00d04002986 */ /* 0x0001ea000c101924 */
[----:B------:R-:W-:Y:S05]  /*4740*/  @!P3 BRA `(.L_x_153) ;  /* 0x000000000004b947 */ /* 0x000fea0003800000 */
[----:B------:R0:W5:Y:S02]  /*4750*/  LDG.E.LTC128B R152, desc[UR36][R6.64+0x1e4] ;  /* 0x0001e42406987981 */ /* 0x000164000c1e1920 */
.L_x_153:
[----:B------:R-:W-:Y:S05]  /*4760*/  BSYNC B1 ;  /* 0x0000000000017941 */ /* 0x000fea0003800000 */
.L_x_152:
[----:B-----5:R-:W-:Y:S01]  /*4770*/  FMUL R12, R152, R155 ;  /* 0x0000009b980c7220 */ /* 0x020fe20000400000 */
[----:B------:R-:W-:Y:S01]  /*4780*/  ISETP.GT.AND P2, PT, R0, 0x8, P1 ;  /* 0x000000080000780c */ /* 0x000fe20000f44270 */
[----:B------:R-:W-:Y:S02]  /*4790*/  BSSY B1, `(.L_x_154) ;  /* 0x0000005000017945 */ /* 0x000fe40003800000 */
[----:B------:R-:W-:-:S05]  /*47a0*/  FFMA R85, R85, R154, R12 ;  /* 0x0000009a55557223 */ /* 0x000fca000000000c */
[----:B------:R0:W-:Y:S05]  /*47b0*/  @P3 STG.E desc[UR36][R4.64+0x1e4], R85 ;  /* 0x0001e45504003986 */ /* 0x0001ea000c101924 */
[----:B------:R-:W-:Y:S05]  /*47c0*/  @!P2 BRA `(.L_x_155) ;  /* 0x000000000004a947 */ /* 0x000fea0003800000 */
[----:B------:R0:W5:Y:S02]  /*47d0*/  LDG.E.LTC128B R152, desc[UR36][R8.64+0x1e0] ;  /* 0x0001e02408987981 */ /* 0x000164000c1e1920 */
.L_x_155:
[----:B------:R-:W-:Y:S05]  /*47e0*/  BSYNC B1 ;  /* 0x0000000000017941 */ /* 0x000fea0003800000 */
.L_x_154:
        /* <DEDUP_REMOVED lines=8> */
.L_x_157:
[----:B------:R-:W-:Y:S05]  /*4870*/  BSYNC B1 ;  /* 0x0000000000017941 */ /* 0x000fea0003800000 */
.L_x_156:
        /* <DEDUP_REMOVED lines=8> */
.L_x_159:
[----:B------:R-:W-:Y:S05]  /*4900*/  BSYNC B1 ;  /* 0x0000000000017941 */ /* 0x000fea0003800000 */
.L_x_158:
[----:B0----5:R-:W-:Y:S01]  /*4910*/  FMUL R13, R152, R155 ;  /* 0x0000009b980d7220 */ /* 0x021fe20000400000 */
[----:B------:R-:W-:Y:S01]  /*4920*/  ISETP.GT.AND P3, PT, R0, RZ, P0 ;  /* 0x000000ff0000720c */ /* 0x000fe20000764270 */
[----:B------:R-:W-:Y:S02]  /*4930*/  BSSY B1, `(.L_x_160) ;  /* 0x0000005000017945 */ /* 0x000fe40003800000 */
[----:B------:R-:W-:-:S05]  /*4940*/  FFMA R13, R88, R154, R13 ;  /* 0x0000009a580d7223 */ /* 0x000fca000000000d */
[----:B------:R0:W-:Y:S05]  /*4950*/  @P2 STG.E desc[UR36][R4.64+0x200], R13 ;  /* 0x0002000d04002986 */ /* 0x0001ea000c101924 */
[----:B------:R-:W-:Y:S05]  /*4960*/  @!P3 BRA `(.L_x_161) ;  /* 0x000000000004b947 */ /* 0x000fea0003800000 */
[----:B------:R0:W5:Y:S02]  /*4970*/  LDG.E.LTC128B R152, desc[UR36][R6.64+0x204] ;  /* 0x0002042406987981 */ /* 0x000164000c1e1920 */
.L_x_161:
[----:B------:R-:W-:Y:S05]  /*4980*/  BSYNC B1 ;  /* 0x0000000000017941 */ /* 0x000fea0003800000 */
.L_x_160:
[----:B-----5:R-:W-:Y:S01]  /*4990*/  FMUL R12, R152, R155 ;  /* 0x0000009b980c7220 */ /* 0x020fe20000400000 */
[----:B------:R-:W-:Y:S01]  /*49a0*/  ISETP.GT.AND P2, PT, R0, 0x8, P1 ;  /* 0x000000080000780c */ /* 0x000fe20000f44270 */
[----:B------:R-:W-:Y:S02]  /*49b0*/  BSSY B1, `(.L_x_162) ;  /* 0x0000005000017945 */ /* 0x000fe40003800000 */
[----:B------:R-:W-:-:S05]  /*49c0*/  FFMA R89, R89, R154, R12 ;  /* 0x0000009a59597223 */ /* 0x000fca000000000c */
[----:B------:R0:W-:Y:S05]  /*49d0*/  @P3 STG.E desc[UR36][R4.64+0x204], R89 ;  /* 0x0002045904003986 */ /* 0x0001ea000c101924 */
[----:B------:R-:W-:Y:S05]  /*49e0*/  @!P2 BRA `(.L_x_163) ;  /* 0x000000000004a947 */ /* 0x000fea0003800000 */
[----:B------:R0:W5:Y:S02]  /*49f0*/  LDG.E.LTC128B R152, desc[UR36][R8.64+0x200] ;  /* 0x0002002408987981 */ /* 0x000164000c1e1920 */
.L_x_163:
[----:B------:R-:W-:Y:S05]  /*4a00*/  BSYNC B1 ;  /* 0x0000000000017941 */ /* 0x000fea0003800000 */
.L_x_162:
        /* <DEDUP_REMOVED lines=8> */
.L_x_165:
[----:B------:R-:W-:Y:S05]  /*4a90*/  BSYNC B1 ;  /* 0x0000000000017941 */ /* 0x000fea0003800000 */
.L_x_164:
        /* <DEDUP_REMOVED lines=8> */
.L_x_167:
[----:B------:R-:W-:Y:S05]  /*4b20*/  BSYNC B1 ;  /* 0x0000000000017941 */ /* 0x000fea0003800000 */
.L_x_166:
[----:B0----5:R-:W-:Y:S01]  /*4b30*/  FMUL R13, R152, R155 ;  /* 0x0000009b980d7220 */ /* 0x021fe20000400000 */
[----:B------:R-:W-:Y:S01]  /*4b40*/  ISETP.GT.AND P3, PT, R0, RZ, P0 ;  /* 0x000000ff0000720c */ /* 0x000fe20000764270 */
[----:B------:R-:W-:Y:S02]  /*4b50*/  BSSY B1, `(.L_x_168) ;  /* 0x0000005000017945 */ /* 0x000fe40003800000 */
[----:B------:R-:W-:-:S05]  /*4b60*/  FFMA R13, R92, R154, R13 ;  /* 0x0000009a5c0d7223 */ /* 0x000fca000000000d */
[----:B------:R0:W-:Y:S05]  /*4b70*/  @P2 STG.E desc[UR36][R4.64+0x220], R13 ;  /* 0x0002200d04002986 */ /* 0x0001ea000c101924 */
[----:B------:R-:W-:Y:S05]  /*4b80*/  @!P3 BRA `(.L_x_169) ;  /* 0x000000000004b947 */ /* 0x000fea0003800000 */
[----:B------:R0:W5:Y:S02]  /*4b90*/  LDG.E.LTC128B R152, desc[UR36][R6.64+0x224] ;  /* 0x0002242406987981 */ /* 0x000164000c1e1920 */
.L_x_169:
[----:B------:R-:W-:Y:S05]  /*4ba0*/  BSYNC B1 ;  /* 0x0000000000017941 */ /* 0x000fea0003800000 */
.L_x_168:
[----:B-----5:R-:W-:Y:S01]  /*4bb0*/  FMUL R12, R152, R155 ;  /* 0x0000009b980c7220 */ /* 0x020fe20000400000 */
[----:B------:R-:W-:Y:S01]  /*4bc0*/  ISETP.GT.AND P2, PT, R0, 0x8, P1 ;  /* 0x000000080000780c */ /* 0x000fe20000f44270 */
[----:B------:R-:W-:Y:S02]  /*4bd0*/  BSSY B1, `(.L_x_170) ;  /* 0x0000005000017945 */ /* 0x000fe40003800000 */
[----:B------:R-:W-:-:S05]  /*4be0*/  FFMA R93, R93, R154, R12 ;  /* 0x0000009a5d5d7223 */ /* 0x000fca000000000c */
[----:B------:R0:W-:Y:S05]  /*4bf0*/  @P3 STG.E desc[UR36][R4.64+0x224], R93 ;  /* 0x0002245d04003986 */ /* 0x0001ea000c101924 */
[----:B------:R-:W-:Y:S05]  /*4c00*/  @!P2 BRA `(.L_x_171) ;  /* 0x000000000004a947 */ /* 0x000fea0003800000 */
[----:B------:R0:W5:Y:S02]  /*4c10*/  LDG.E.LTC128B R152, desc[UR36][R8.64+0x220] ;  /* 0x0002202408987981 */ /* 0x000164000c1e1920 */
.L_x_171:
[----:B------:R-:W-:Y:S05]  /*4c20*/  BSYNC B1 ;  /* 0x0000000000017941 */ /* 0x000fea0003800000 */
.L_x_170:
        /* <DEDUP_REMOVED lines=8> */
.L_x_173:
[----:B------:R-:W-:Y:S05]  /*4cb0*/  BSYNC B1 ;  /* 0x0000000000017941 */ /* 0x000fea0003800000 */
.L_x_172:
        /* <DEDUP_REMOVED lines=8> */
.L_x_175:
[----:B------:R-:W-:Y:S05]  /*4d40*/  BSYNC B1 ;  /* 0x0000000000017941 */ /* 0x000fea0003800000 */
.L_x_174:
[----:B0----5:R-:W-:Y:S01]  /*4d50*/  FMUL R13, R152, R155 ;  /* 0x0000009b980d7220 */ /* 0x021fe20000400000 */
[----:B------:R-:W-:Y:S01]  /*4d60*/  ISETP.GT.AND P3, PT, R0, RZ, P0 ;  /* 0x000000ff0000720c */ /* 0x000fe20000764270 */
[----:B------:R-:W-:Y:S02]  /*4d70*/  BSSY B1, `(.L_x_176) ;  /* 0x0000005000017945 */ /* 0x000fe40003800000 */
[----:B------:R-:W-:-:S05]  /*4d80*/  FFMA R13, R96, R154, R13 ;  /* 0x0000009a600d7223 */ /* 0x000fca000000000d */
[----:B------:R0:W-:Y:S05]  /*4d90*/  @P2 STG.E desc[UR36][R4.64+0x240], R13 ;  /* 0x0002400d04002986 */ /* 0x0001ea000c101924 */
[----:B------:R-:W-:Y:S05]  /*4da0*/  @!P3 BRA `(.L_x_177) ;  /* 0x000000000004b947 */ /* 0x000fea0003800000 */
[----:B------:R0:W5:Y:S02]  /*4db0*/  LDG.E.LTC128B R152, desc[UR36][R6.64+0x244] ;  /* 0x0002442406987981 */ /* 0x000164000c1e1920 */
.L_x_177:
[----:B------:R-:W-:Y:S05]  /*4dc0*/  BSYNC B1 ;  /* 0x0000000000017941 */ /* 0x000fea0003800000 */
.L_x_176:
[----:B-----5:R-:W-:Y:S01]  /*4dd0*/  FMUL R12, R152, R155 ;  /* 0x0000009b980c7220 */ /* 0x020fe20000400000 */
[----:B------:R-:W-:Y:S01]  /*4de0*/  ISETP.GT.AND P2, PT, R0, 0x8, P1 ;  /* 0x000000080000780c */ /* 0x000fe20000f44270 */
[----:B------:R-:W-:Y:S02]  /*4df0*/  BSSY B1, `(.L_x_178) ;  /* 0x0000005000017945 */ /* 0x000fe40003800000 */
[----:B------:R-:W-:-:S05]  /*4e00*/  FFMA R97, R97, R154, R12 ;  /* 0x0000009a61617223 */ /* 0x000fca000000000c */
[----:B------:R0:W-:Y:S05]  /*4e10*/  @P3 STG.E desc[UR36][R4.64+0x244], R97 ;  /* 0x0002446104003986 */ /* 0x0001ea000c101924 */
[----:B------:R-:W-:Y:S05]  /*4e20*/  @!P2 BRA `(.L_x_179) ;  /* 0x000000000004a947 */ /* 0x000fea0003800000 */
[----:B------:R0:W5:Y:S02]  /*4e30*/  LDG.E.LTC128B R152, desc[UR36][R8.64+0x240] ;  /* 0x0002402408987981 */ /* 0x000164000c1e1920 */
.L_x_179:
[----:B------:R-:W-:Y:S05]  /*4e40*/  BSYNC B1 ;  /* 0x0000000000017941 */ /* 0x000fea0003800000 */
.L_x_178:
        /* <DEDUP_REMOVED lines=8> */
.L_x_181:
[----:B------:R-:W-:Y:S05]  /*4ed0*/  BSYNC B1 ;  /* 0x0000000000017941 */ /* 0x000fea0003800000 */
.L_x_180:
        /* <DEDUP_REMOVED lines=8> */
.L_x_183:
[----:B------:R-:W-:Y:S05]  /*4f60*/  BSYNC B1 ;  /* 0x0000000000017941 */ /* 0x000fea0003800000 */
.L_x_182:
[----:B0----5:R-:W-:Y:S01]  /*4f70*/  FMUL R13, R152, R155 ;  /* 0x0000009b980d7220 */ /* 0x021fe20000400000 */
[----:B------:R-:W-:Y:S01]  /*4f80*/  ISETP.GT.AND P3, PT, R0, RZ, P0 ;  /* 0x000000ff0000720c */ /* 0x000fe20000764270 */
[----:B------:R-:W-:Y:S02]  /*4f90*/  BSSY B1, `(.L_x_184) ;  /* 0x0000005000017945 */ /* 0x000fe40003800000 */
[----:B------:R-:W-:-:S05]  /*4fa0*/  FFMA R13, R100, R154, R13 ;  /* 0x0000009a640d7223 */ /* 0x000fca000000000d */
[----:B------:R0:W-:Y:S05]  /*4fb0*/  @P2 STG.E desc[UR36][R4.64+0x260], R13 ;  /* 0x0002600d04002986 */ /* 0x0001ea000c101924 */
[----:B------:R-:W-:Y:S05]  /*4fc0*/  @!P3 BRA `(.L_x_185) ;  /* 0x000000000004b947 */ /* 0x000fea0003800000 */
[----:B------:R0:W5:Y:S02]  /*4fd0*/  LDG.E.LTC128B R152, desc[UR36][R6.64+0x264] ;  /* 0x0002642406987981 */ /* 0x000164000c1e1920 */
.L_x_185:
[----:B------:R-:W-:Y:S05]  /*4fe0*/  BSYNC B1 ;  /* 0x0000000000017941 */ /* 0x000fea0003800000 */
.L_x_184:
[----:B-----5:R-:W-:Y:S01]  /*4ff0*/  FMUL R12, R152, R155 ;  /* 0x0000009b980c7220 */ /* 0x020fe20000400000 */
[----:B------:R-:W-:Y:S01]  /*5000*/  ISETP.GT.AND P2, PT, R0, 0x8, P1 ;  /* 0x000000080000780c */ /* 0x000fe20000f44270 */
[----:B------:R-:W-:Y:S02]  /*5010*/  BSSY B1, `(.L_x_186) ;  /* 0x0000005000017945 */ /* 0x000fe40003800000 */
[----:B------:R-:W-:-:S05]  /*5020*/  FFMA R101, R101, R154, R12 ;  /* 0x0000009a65657223 */ /* 0x000fca000000000c */
[----:B------:R0:W-:Y:S05]  /*5030*/  @P3 STG.E desc[UR36][R4.64+0x264], R101 ;  /* 0x0002646504003986 */ /* 0x0001ea000c101924 */
[----:B------:R-:W-:Y:S05]  /*5040*/  @!P2 BRA `(.L_x_187) ;  /* 0x000000000004a947 */ /* 0x000fea0003800000 */
[----:B------:R0:W5:Y:S02]  /*5050*/  LDG.E.LTC128B R152, desc[UR36][R8.64+0x260] ;  /* 0x0002602408987981 */ /* 0x000164000c1e1920 */
.L_x_187:
[----:B------:R-:W-:Y:S05]  /*5060*/  BSYNC B1 ;  /* 0x0000000000017941 */ /* 0x000fea0003800000 */
.L_x_186:
        /* <DEDUP_REMOVED lines=8> */
.L_x_189:
[----:B------:R-:W-:Y:S05]  /*50f0*/  BSYNC B1 ;  /* 0x0000000000017941 */ /* 0x000fea0003800000 */
.L_x_188:
        /* <DEDUP_REMOVED lines=8> */
.L_x_191:
[----:B------:R-:W-:Y:S05]  /*5180*/  BSYNC B1 ;  /* 0x0000000000017941 */ /* 0x000fea0003800000 */
.L_x_190:
[----:B0----5:R-:W-:Y:S01]  /*5190*/  FMUL R13, R152, R155 ;  /* 0x0000009b980d7220 */ /* 0x021fe20000400000 */
[----:B------:R-:W-:Y:S01]  /*51a0*/  ISETP.GT.AND P3, PT, R0, RZ, P0 ;  /* 0x000000ff0000720c */ /* 0x000fe20000764270 */
[----:B------:R-:W-:Y:S02]  /*51b0*/  BSSY B1, `(.L_x_192) ;  /* 0x0000005000017945 */ /* 0x000fe40003800000 */
[----:B------:R-:W-:-:S05]  /*51c0*/  FFMA R13, R104, R154, R13 ;  /* 0x0000009a680d7223 */ /* 0x000fca000000000d */
[----:B------:R0:W-:Y:S05]  /*51d0*/  @P2 STG.E desc[UR36][R4.64+0x280], R13 ;  /* 0x0002800d04002986 */ /* 0x0001ea000c101924 */
[----:B------:R-:W-:Y:S05]  /*51e0*/  @!P3 BRA `(.L_x_193) ;  /* 0x000000000004b947 */ /* 0x000fea0003800000 */
[----:B------:R0:W5:Y:S02]  /*51f0*/  LDG.E.LTC128B R152, desc[UR36][R6.64+0x284] ;  /* 0x0002842406987981 */ /* 0x000164000c1e1920 */
.L_x_193:
[----:B------:R-:W-:Y:S05]  /*5200*/  BSYNC B1 ;  /* 0x0000000000017941 */ /* 0x000fea0003800000 */
.L_x_192:
[----:B-----5:R-:W-:Y:S01]  /*5210*/  FMUL R12, R152, R155 ;  /* 0x0000009b980c7220 */ /* 0x020fe20000400000 */
[----:B------:R-:W-:Y:S01]  /*5220*/  ISETP.GT.AND P2, PT, R0, 0x8, P1 ;  /* 0x000000080000780c */ /* 0x000fe20000f44270 */
[----:B------:R-:W-:Y:S02]  /*5230*/  BSSY B1, `(.L_x_194) ;  /* 0x0000005000017945 */ /* 0x000fe40003800000 */
[----:B------:R-:W-:-:S05]  /*5240*/  FFMA R105, R105, R154, R12 ;  /* 0x0000009a69697223 */ /* 0x000fca000000000c */
[----:B------:R0:W-:Y:S05]  /*5250*/  @P3 STG.E desc[UR36][R4.64+0x284], R105 ;  /* 0x0002846904003986 */ /* 0x0001ea000c101924 */
[----:B------:R-:W-:Y:S05]  /*5260*/  @!P2 BRA `(.L_x_195) ;  /* 0x000000000004a947 */ /* 0x000fea0003800000 */
[----:B------:R0:W5:Y:S02]  /*5270*/  LDG.E.LTC128B R152, desc[UR36][R8.64+0x280] ;  /* 0x0002802408987981 */ /* 0x000164000c1e1920 */
.L_x_195:
[----:B------:R-:W-:Y:S05]  /*5280*/  BSYNC B1 ;  /* 0x0000000000017941 */ /* 0x000fea0003800000 */
.L_x_194:
        /* <DEDUP_REMOVED lines=8> */
.L_x_197:
[----:B------:R-:W-:Y:S05]  /*5310*/  BSYNC B1 ;  /* 0x0000000000017941 */ /* 0x000fea0003800000 */
.L_x_196:
        /* <DEDUP_REMOVED lines=8> */
.L_x_199:
[----:B------:R-:W-:Y:S05]  /*53a0*/  BSYNC B1 ;  /* 0x0000000000017941 */ /* 0x000fea0003800000 */
.L_x_198:
[----:B0----5:R-:W-:Y:S01]  /*53b0*/  FMUL R13, R152, R155 ;  /* 0x0000009b980d7220 */ /* 0x021fe20000400000 */
[----:B------:R-:W-:Y:S01]  /*53c0*/  ISETP.GT.AND P3, PT, R0, RZ, P0 ;  /* 0x000000ff0000720c */ /* 0x000fe20000764270 */
[----:B------:R-:W-:Y:S02]  /*53d0*/  BSSY B1, `(.L_x_200) ;  /* 0x0000005000017945 */ /* 0x000fe40003800000 */
[----:B------:R-:W-:-:S05]  /*53e0*/  FFMA R13, R108, R154, R13 ;  /* 0x0000009a6c0d7223 */ /* 0x000fca000000000d */
[----:B------:R0:W-:Y:S05]  /*53f0*/  @P2 STG.E desc[UR36][R4.64+0x2a0], R13 ;  /* 0x0002a00d04002986 */ /* 0x0001ea000c101924 */
[----:B------:R-:W-:Y:S05]  /*5400*/  @!P3 BRA `(.L_x_201) ;  /* 0x000000000004b947 */ /* 0x000fea0003800000 */
[----:B------:R0:W5:Y:S02]  /*5410*/  LDG.E.LTC128B R152, desc[UR36][R6.64+0x2a4] ;  /* 0x0002a42406987981 */ /* 0x000164000c1e1920 */
.L_x_201:
[----:B------:R-:W-:Y:S05]  /*5420*/  BSYNC B1 ;  /* 0x0000000000017941 */ /* 0x000fea0003800000 */
.L_x_200:
[----:B-----5:R-:W-:Y:S01]  /*5430*/  FMUL R12, R152, R155 ;  /* 0x0000009b980c7220 */ /* 0x020fe20000400000 */
[----:B------:R-:W-:Y:S01]  /*5440*/  ISETP.GT.AND P2, PT, R0, 0x8, P1 ;  /* 0x000000080000780c */ /* 0x000fe20000f44270 */
[----:B------:R-:W-:Y:S02]  /*5450*/  BSSY B1, `(.L_x_202) ;  /* 0x0000005000017945 */ /* 0x000fe40003800000 */
[----:B------:R-:W-:-:S05]  /*5460*/  FFMA R109, R109, R154, R12 ;  /* 0x0000009a6d6d7223 */ /* 0x000fca000000000c */
[----:B------:R0:W-:Y:S05]  /*5470*/  @P3 STG.E desc[UR36][R4.64+0x2a4], R109 ;  /* 0x0002a46d04003986 */ /* 0x0001ea000c101924 */
[----:B------:R-:W-:Y:S05]  /*5480*/  @!P2 BRA `(.L_x_203) ;  /* 0x000000000004a947 */ /* 0x000fea0003800000 */
[----:B------:R0:W5:Y:S02]  /*5490*/  LDG.E.LTC128B R152, desc[UR36][R8.64+0x2a0] ;  /* 0x0002a02408987981 */ /* 0x000164000c1e1920 */
.L_x_203:
[----:B------:R-:W-:Y:S05]  /*54a0*/  BSYNC B1 ;  /* 0x0000000000017941 */ /* 0x000fea0003800000 */
.L_x_202:
        /* <DEDUP_REMOVED lines=8> */
.L_x_205:
[----:B------:R-:W-:Y:S05]  /*5530*/  BSYNC B1 ;  /* 0x0000000000017941 */ /* 0x000fea0003800000 */
.L_x_204:
        /* <DEDUP_REMOVED lines=8> */
.L_x_207:
[----:B------:R-:W-:Y:S05]  /*55c0*/  BSYNC B1 ;  /* 0x0000000000017941 */ /* 0x000fea0003800000 */
.L_x_206:
[----:B0----5:R-:W-:Y:S01]  /*55d0*/  FMUL R13, R152, R155 ;  /* 0x0000009b980d7220 */ /* 0x021fe20000400000 */
[----:B------:R-:W-:Y:S01]  /*55e0*/  ISETP.GT.AND P3, PT, R0, RZ, P0 ;  /* 0x000000ff0000720c */ /* 0x000fe20000764270 */
[----:B------:R-:W-:Y:S02]  /*55f0*/  BSSY B1, `(.L_x_208) ;  /* 0x0000005000017945 */ /* 0x000fe40003800000 */
[----:B------:R-:W-:-:S05]  /*5600*/  FFMA R13, R112, R154, R13 ;  /* 0x0000009a700d7223 */ /* 0x000fca000000000d */
[----:B------:R0:W-:Y:S05]  /*5610*/  @P2 STG.E desc[UR36][R4.64+0x2c0], R13 ;  /* 0x0002c00d04002986 */ /* 0x0001ea000c101924 */
[----:B------:R-:W-:Y:S05]  /*5620*/  @!P3 BRA `(.L_x_209) ;  /* 0x000000000004b947 */ /* 0x000fea0003800000 */
[----:B------:R0:W5:Y:S02]  /*5630*/  LDG.E.LTC128B R152, desc[UR36][R6.64+0x2c4] ;  /* 0x0002c42406987981 */ /* 0x000164000c1e1920 */
.L_x_209:
[----:B------:R-:W-:Y:S05]  /*5640*/  BSYNC B1 ;  /* 0x0000000000017941 */ /* 0x000fea0003800000 */
.L_x_208:
[----:B-----5:R-:W-:Y:S01]  /*5650*/  FMUL R12, R152, R155 ;  /* 0x0000009b980c7220 */ /* 0x020fe20000400000 */
[----:B------:R-:W-:Y:S01]  /*5660*/  ISETP.GT.AND P2, PT, R0, 0x8, P1 ;  /* 0x000000080000780c */ /* 0x000fe20000f44270 */
[----:B------:R-:W-:Y:S02]  /*5670*/  BSSY B1, `(.L_x_210) ;  /* 0x0000005000017945 */ /* 0x000fe40003800000 */
[----:B------:R-:W-:-:S05]  /*5680*/  FFMA R113, R113, R154, R12 ;  /* 0x0000009a71717223 */ /* 0x000fca000000000c */
[----:B------:R0:W-:Y:S05]  /*5690*/  @P3 STG.E desc[UR36][R4.64+0x2c4], R113 ;  /* 0x0002c47104003986 */ /* 0x0001ea000c101924 */
[----:B------:R-:W-:Y:S05]  /*56a0*/  @!P2 BRA `(.L_x_211) ;  /* 0x000000000004a947 */ /* 0x000fea0003800000 */
[----:B------:R0:W5:Y:S02]  /*56b0*/  LDG.E.LTC128B R152, desc[UR36][R8.64+0x2c0] ;  /* 0x0002c02408987981 */ /* 0x000164000c1e1920 */
.L_x_211:
[----:B------:R-:W-:Y:S05]  /*56c0*/  BSYNC B1 ;  /* 0x0000000000017941 */ /* 0x000fea0003800000 */
.L_x_210:
        /* <DEDUP_REMOVED lines=8> */
.L_x_213:
[----:B------:R-:W-:Y:S05]  /*5750*/  BSYNC B1 ;  /* 0x0000000000017941 */ /* 0x000fea0003800000 */
.L_x_212:
        /* <DEDUP_REMOVED lines=8> */
.L_x_215:
[----:B------:R-:W-:Y:S05]  /*57e0*/  BSYNC B1 ;  /* 0x0000000000017941 */ /* 0x000fea0003800000 */
.L_x_214:
[----:B0----5:R-:W-:Y:S01]  /*57f0*/  FMUL R13, R152, R155 ;  /* 0x0000009b980d7220 */ /* 0x021fe20000400000 */
[----:B------:R-:W-:Y:S01]  /*5800*/  ISETP.GT.AND P3, PT, R0, RZ, P0 ;  /* 0x000000ff0000720c */ /* 0x000fe20000764270 */
[----:B------:R-:W-:Y:S02]  /*5810*/  BSSY B1, `(.L_x_216) ;  /* 0x0000005000017945 */ /* 0x000fe40003800000 */
[----:B------:R-:W-:-:S05]  /*5820*/  FFMA R13, R116, R154, R13 ;  /* 0x0000009a740d7223 */ /* 0x000fca000000000d */
[----:B------:R0:W-:Y:S05]  /*5830*/  @P2 STG.E desc[UR36][R4.64+0x2e0], R13 ;  /* 0x0002e00d04002986 */ /* 0x0001ea000c101924 */
[----:B------:R-:W-:Y:S05]  /*5840*/  @!P3 BRA `(.L_x_217) ;  /* 0x000000000004b947 */ /* 0x000fea0003800000 */
[----:B------:R0:W5:Y:S02]  /*5850*/  LDG.E.LTC128B R152, desc[UR36][R6.64+0x2e4] ;  /* 0x0002e42406987981 */ /* 0x000164000c1e1920 */
.L_x_217:
[----:B------:R-:W-:Y:S05]  /*5860*/  BSYNC B1 ;  /* 0x0000000000017941 */ /* 0x000fea0003800000 */
.L_x_216:
[----:B-----5:R-:W-:Y:S01]  /*5870*/  FMUL R12, R152, R155 ;  /* 0x0000009b980c7220 */ /* 0x020fe20000400000 */
[----:B------:R-:W-:Y:S01]  /*5880*/  ISETP.GT.AND P2, PT, R0, 0x8, P1 ;  /* 0x000000080000780c */ /* 0x000fe20000f44270 */
[----:B------:R-:W-:Y:S02]  /*5890*/  BSSY B1, `(.L_x_218) ;  /* 0x0000005000017945 */ /* 0x000fe40003800000 */
[----:B------:R-:W-:-:S05]  /*58a0*/  FFMA R117, R117, R154, R12 ;  /* 0x0000009a75757223 */ /* 0x000fca000000000c */
[----:B------:R0:W-:Y:S05]  /*58b0*/  @P3 STG.E desc[UR36][R4.64+0x2e4], R117 ;  /* 0x0002e47504003986 */ /* 0x0001ea000c101924 */
[----:B------:R-:W-:Y:S05]  /*58c0*/  @!P2 BRA `(.L_x_219) ;  /* 0x000000000004a947 */ /* 0x000fea0003800000 */
[----:B------:R0:W5:Y:S02]  /*58d0*/  LDG.E.LTC128B R152, desc[UR36][R8.64+0x2e0] ;  /* 0x0002e02408987981 */ /* 0x000164000c1e1920 */
.L_x_219:
[----:B------:R-:W-:Y:S05]  /*58e0*/  BSYNC B1 ;  /* 0x0000000000017941 */ /* 0x000fea0003800000 */
.L_x_218:
        /* <DEDUP_REMOVED lines=8> */
.L_x_221:
[----:B------:R-:W-:Y:S05]  /*5970*/  BSYNC B1 ;  /* 0x0000000000017941 */ /* 0x000fea0003800000 */
.L_x_220:
        /* <DEDUP_REMOVED lines=8> */
.L_x_223:
[----:B------:R-:W-:Y:S05]  /*5a00*/  BSYNC B1 ;  /* 0x0000000000017941 */ /* 0x000fea0003800000 */
.L_x_222:
[----:B0----5:R-:W-:Y:S01]  /*5a10*/  FMUL R13, R152, R155 ;  /* 0x0000009b980d7220 */ /* 0x021fe20000400000 */
[----:B------:R-:W-:Y:S01]  /*5a20*/  ISETP.GT.AND P3, PT, R0, RZ, P0 ;  /* 0x000000ff0000720c */ /* 0x000fe20000764270 */
[----:B------:R-:W-:Y:S02]  /*5a30*/  BSSY B1, `(.L_x_224) ;  /* 0x0000005000017945 */ /* 0x000fe40003800000 */
[----:B------:R-:W-:-:S05]  /*5a40*/  FFMA R13, R120, R154, R13 ;  /* 0x0000009a780d7223 */ /* 0x000fca000000000d */
[----:B------:R0:W-:Y:S05]  /*5a50*/  @P2 STG.E desc[UR36][R4.64+0x300], R13 ;  /* 0x0003000d04002986 */ /* 0x0001ea000c101924 */
[----:B------:R-:W-:Y:S05]  /*5a60*/  @!P3 BRA `(.L_x_225) ;  /* 0x000000000004b947 */ /* 0x000fea0003800000 */
[----:B------:R0:W5:Y:S02]  /*5a70*/  LDG.E.LTC128B R152, desc[UR36][R6.64+0x304] ;  /* 0x0003042406987981 */ /* 0x000164000c1e1920 */
.L_x_225:
[----:B------:R-:W-:Y:S05]  /*5a80*/  BSYNC B1 ;  /* 0x0000000000017941 */ /* 0x000fea0003800000 */
.L_x_224:
[----:B-----5:R-:W-:Y:S01]  /*5a90*/  FMUL R12, R152, R155 ;  /* 0x0000009b980c7220 */ /* 0x020fe20000400000 */
[----:B------:R-:W-:Y:S01]  /*5aa0*/  ISETP.GT.AND P2, PT, R0, 0x8, P1 ;  /* 0x000000080000780c */ /* 0x000fe20000f44270 */
[----:B------:R-:W-:Y:S02]  /*5ab0*/  BSSY B1, `(.L_x_226) ;  /* 0x0000005000017945 */ /* 0x000fe40003800000 */
[----:B------:R-:W-:-:S05]  /*5ac0*/  FFMA R121, R121, R154, R12 ;  /* 0x0000009a79797223 */ /* 0x000fca000000000c */
[----:B------:R0:W-:Y:S05]  /*5ad0*/  @P3 STG.E desc[UR36][R4.64+0x304], R121 ;  /* 0x0003047904003986 */ /* 0x0001ea000c101924 */
[----:B------:R-:W-:Y:S05]  /*5ae0*/  @!P2 BRA `(.L_x_227) ;  /* 0x000000000004a947 */ /* 0x000fea0003800000 */
[----:B------:R0:W5:Y:S02]  /*5af0*/  LDG.E.LTC128B R152, desc[UR36][R8.64+0x300] ;  /* 0x0003002408987981 */ /* 0x000164000c1e1920 */
.L_x_227:
[----:B------:R-:W-:Y:S05]  /*5b00*/  BSYNC B1 ;  /* 0x0000000000017941 */ /* 0x000fea0003800000 */
.L_x_226:
        /* <DEDUP_REMOVED lines=8> */
.L_x_229:
[----:B------:R-:W-:Y:S05]  /*5b90*/  BSYNC B1 ;  /* 0x0000000000017941 */ /* 0x000fea0003800000 */
.L_x_228:
        /* <DEDUP_REMOVED lines=8> */
.L_x_231:
[----:B------:R-:W-:Y:S05]  /*5c20*/  BSYNC B1 ;  /* 0x0000000000017941 */ /* 0x000fea0003800000 */
.L_x_230:
[----:B0----5:R-:W-:Y:S01]  /*5c30*/  FMUL R13, R152, R155 ;  /* 0x0000009b980d7220 */ /* 0x021fe20000400000 */
[----:B------:R-:W-:Y:S01]  /*5c40*/  ISETP.GT.AND P3, PT, R0, RZ, P0 ;  /* 0x000000ff0000720c */ /* 0x000fe20000764270 */
[----:B------:R-:W-:Y:S02]  /*5c50*/  BSSY B1, `(.L_x_232) ;  /* 0x0000005000017945 */ /* 0x000fe40003800000 */
[----:B------:R-:W-:-:S05]  /*5c60*/  FFMA R13, R124, R154, R13 ;  /* 0x0000009a7c0d7223 */ /* 0x000fca000000000d */
[----:B------:R0:W-:Y:S05]  /*5c70*/  @P2 STG.E desc[UR36][R4.64+0x320], R13 ;  /* 0x0003200d04002986 */ /* 0x0001ea000c101924 */
[----:B------:R-:W-:Y:S05]  /*5c80*/  @!P3 BRA `(.L_x_233) ;  /* 0x000000000004b947 */ /* 0x000fea0003800000 */
[----:B------:R0:W5:Y:S02]  /*5c90*/  LDG.E.LTC128B R152, desc[UR36][R6.64+0x324] ;  /* 0x0003242406987981 */ /* 0x000164000c1e1920 */
.L_x_233:
[----:B------:R-:W-:Y:S05]  /*5ca0*/  BSYNC B1 ;  /* 0x0000000000017941 */ /* 0x000fea0003800000 */
.L_x_232:
[----:B-----5:R-:W-:Y:S01]  /*5cb0*/  FMUL R12, R152, R155 ;  /* 0x0000009b980c7220 */ /* 0x020fe20000400000 */
[----:B------:R-:W-:Y:S01]  /*5cc0*/  ISETP.GT.AND P2, PT, R0, 0x8, P1 ;  /* 0x000000080000780c */ /* 0x000fe20000f44270 */
[----:B------:R-:W-:Y:S02]  /*5cd0*/  BSSY B1, `(.L_x_234) ;  /* 0x0000005000017945 */ /* 0x000fe40003800000 */
[----:B------:R-:W-:-:S05]  /*5ce0*/  FFMA R125, R125, R154, R12 ;  /* 0x0000009a7d7d7223 */ /* 0x000fca000000000c */
[----:B------:R0:W-:Y:S05]  /*5cf0*/  @P3 STG.E desc[UR36][R4.64+0x324], R125 ;  /* 0x0003247d04003986 */ /* 0x0001ea000c101924 */
[----:B------:R-:W-:Y:S05]  /*5d00*/  @!P2 BRA `(.L_x_235) ;  /* 0x000000000004a947 */ /* 0x000fea0003800000 */
[----:B------:R0:W5:Y:S02]  /*5d10*/  LDG.E.LTC128B R152, desc[UR36][R8.64+0x320] ;  /* 0x0003202408987981 */ /* 0x000164000c1e1920 */
.L_x_235:
[----:B------:R-:W-:Y:S05]  /*5d20*/  BSYNC B1 ;  /* 0x0000000000017941 */ /* 0x000fea0003800000 */
.L_x_234:
        /* <DEDUP_REMOVED lines=8> */
.L_x_237:
[----:B------:R-:W-:Y:S05]  /*5db0*/  BSYNC B1 ;  /* 0x0000000000017941 */ /* 0x000fea0003800000 */
.L_x_236:
        /* <DEDUP_REMOVED lines=8> */
.L_x_239:
[----:B------:R-:W-:Y:S05]  /*5e40*/  BSYNC B1 ;  /* 0x0000000000017941 */ /* 0x000fea0003800000 */
.L_x_238:
[----:B0----5:R-:W-:Y:S01]  /*5e50*/  FMUL R13, R152, R155 ;  /* 0x0000009b980d7220 */ /* 0x021fe20000400000 */
[----:B------:R-:W-:Y:S01]  /*5e60*/  ISETP.GT.AND P3, PT, R0, RZ, P0 ;  /* 0x000000ff0000720c */ /* 0x000fe20000764270 */
[----:B------:R-:W-:Y:S02]  /*5e70*/  BSSY B1, `(.L_x_240) ;  /* 0x0000005000017945 */ /* 0x000fe40003800000 */
[----:B------:R-:W-:-:S05]  /*5e80*/  FFMA R13, R128, R154, R13 ;  /* 0x0000009a800d7223 */ /* 0x000fca000000000d */
[----:B------:R0:W-:Y:S05]  /*5e90*/  @P2 STG.E desc[UR36][R4.64+0x340], R13 ;  /* 0x0003400d04002986 */ /* 0x0001ea000c101924 */
[----:B------:R-:W-:Y:S05]  /*5ea0*/  @!P3 BRA `(.L_x_241) ;  /* 0x000000000004b947 */ /* 0x000fea0003800000 */
[----:B------:R0:W5:Y:S02]  /*5eb0*/  LDG.E.LTC128B R152, desc[UR36][R6.64+0x344] ;  /* 0x0003442406987981 */ /* 0x000164000c1e1920 */
.L_x_241:
[----:B------:R-:W-:Y:S05]  /*5ec0*/  BSYNC B1 ;  /* 0x0000000000017941 */ /* 0x000fea0003800000 */
.L_x_240:
[----:B-----5:R-:W-:Y:S01]  /*5ed0*/  FMUL R12, R152, R155 ;  /* 0x0000009b980c7220 */ /* 0x020fe20000400000 */
[----:B------:R-:W-:Y:S01]  /*5ee0*/  ISETP.GT.AND P2, PT, R0, 0x8, P1 ;  /* 0x000000080000780c */ /* 0x000fe20000f44270 */
[----:B------:R-:W-:Y:S02]  /*5ef0*/  BSSY B1, `(.L_x_242) ;  /* 0x0000005000017945 */ /* 0x000fe40003800000 */
[----:B------:R-:W-:-:S05]  /*5f00*/  FFMA R129, R129, R154, R12 ;  /* 0x0000009a81817223 */ /* 0x000fca000000000c */
[----:B------:R0:W-:Y:S05]  /*5f10*/  @P3 STG.E desc[UR36][R4.64+0x344], R129 ;  /* 0x0003448104003986 */ /* 0x0001ea000c101924 */
[----:B------:R-:W-:Y:S05]  /*5f20*/  @!P2 BRA `(.L_x_243) ;  /* 0x000000000004a947 */ /* 0x000fea0003800000 */
[----:B------:R0:W5:Y:S02]  /*5f30*/  LDG.E.LTC128B R152, desc[UR36][R8.64+0x340] ;  /* 0x0003402408987981 */ /* 0x000164000c1e1920 */
.L_x_243:
[----:B------:R-:W-:Y:S05]  /*5f40*/  BSYNC B1 ;  /* 0x0000000000017941 */ /* 0x000fea0003800000 */
.L_x_242:
        /* <DEDUP_REMOVED lines=8> */
.L_x_245:
[----:B------:R-:W-:Y:S05]  /*5fd0*/  BSYNC B1 ;  /* 0x0000000000017941 */ /* 0x000fea0003800000 */
.L_x_244:
        /* <DEDUP_REMOVED lines=8> */
.L_x_247:
[----:B------:R-:W-:Y:S05]  /*6060*/  BSYNC B1 ;  /* 0x0000000000017941 */ /* 0x000fea0003800000 */
.L_x_246:
[----:B0----5:R-:W-:Y:S01]  /*6070*/  FMUL R13, R152, R155 ;  /* 0x0000009b980d7220 */ /* 0x021fe20000400000 */
[----:B------:R-:W-:Y:S01]  /*6080*/  ISETP.GT.AND P3, PT, R0, RZ, P0 ;  /* 0x000000ff0000720c */ /* 0x000fe20000764270 */
[----:B------:R-:W-:Y:S02]  /*6090*/  BSSY B1, `(.L_x_248) ;  /* 0x0000005000017945 */ /* 0x000fe40003800000 */
[----:B------:R-:W-:-:S05]  /*60a0*/  FFMA R13, R132, R154, R13 ;  /* 0x0000009a840d7223 */ /* 0x000fca000000000d */
[----:B------:R0:W-:Y:S05]  /*60b0*/  @P2 STG.E desc[UR36][R4.64+0x360], R13 ;  /* 0x0003600d04002986 */ /* 0x0001ea000c101924 */
[----:B------:R-:W-:Y:S05]  /*60c0*/  @!P3 BRA `(.L_x_249) ;  /* 0x000000000004b947 */ /* 0x000fea0003800000 */
[----:B------:R0:W5:Y:S02]  /*60d0*/  LDG.E.LTC128B R152, desc[UR36][R6.64+0x364] ;  /* 0x0003642406987981 */ /* 0x000164000c1e1920 */
.L_x_249:
[----:B------:R-:W-:Y:S05]  /*60e0*/  BSYNC B1 ;  /* 0x0000000000017941 */ /* 0x000fea0003800000 */
.L_x_248:
[----:B-----5:R-:W-:Y:S01]  /*60f0*/  FMUL R12, R152, R155 ;  /* 0x0000009b980c7220 */ /* 0x020fe20000400000 */
[----:B------:R-:W-:Y:S01]  /*6100*/  ISETP.GT.AND P2, PT, R0, 0x8, P1 ;  /* 0x000000080000780c */ /* 0x000fe20000f44270 */
[----:B------:R-:W-:Y:S02]  /*6110*/  BSSY B1, `(.L_x_250) ;  /* 0x0000005000017945 */ /* 0x000fe40003800000 */
[----:B------:R-:W-:-:S05]  /*6120*/  FFMA R133, R133, R154, R12 ;  /* 0x0000009a85857223 */ /* 0x000fca000000000c */
[----:B------:R0:W-:Y:S05]  /*6130*/  @P3 STG.E desc[UR36][R4.64+0x364], R133 ;  /* 0x0003648504003986 */ /* 0x0001ea000c101924 */
[----:B------:R-:W-:Y:S05]  /*6140*/  @!P2 BRA `(.L_x_251) ;  /* 0x000000000004a947 */ /* 0x000fea0003800000 */
[----:B------:R0:W5:Y:S02]  /*6150*/  LDG.E.LTC128B R152, desc[UR36][R8.64+0x360] ;  /* 0x0003602408987981 */ /* 0x000164000c1e1920 */
.L_x_251:
[----:B------:R-:W-:Y:S05]  /*6160*/  BSYNC B1 ;  /* 0x0000000000017941 */ /* 0x000fea0003800000 */
.L_x_250:
        /* <DEDUP_REMOVED lines=8> */
.L_x_253:
[----:B------:R-:W-:Y:S05]  /*61f0*/  BSYNC B1 ;  /* 0x0000000000017941 */ /* 0x000fea0003800000 */
.L_x_252:
        /* <DEDUP_REMOVED lines=8> */
.L_x_255:
[----:B------:R-:W-:Y:S05]  /*6280*/  BSYNC B1 ;  /* 0x0000000000017941 */ /* 0x000fea0003800000 */
.L_x_254:
[----:B0----5:R-:W-:Y:S01]  /*6290*/  FMUL R13, R152, R155 ;  /* 0x0000009b980d7220 */ /* 0x021fe20000400000 */
[----:B------:R-:W-:Y:S01]  /*62a0*/  ISETP.GT.AND P3, PT, R0, RZ, P0 ;  /* 0x000000ff0000720c */ /* 0x000fe20000764270 */
[----:B------:R-:W-:Y:S02]  /*62b0*/  BSSY B1, `(.L_x_256) ;  /* 0x0000005000017945 */ /* 0x000fe40003800000 */
[----:B------:R-:W-:-:S05]  /*62c0*/  FFMA R13, R136, R154, R13 ;  /* 0x0000009a880d7223 */ /* 0x000fca000000000d */
[----:B------:R0:W-:Y:S05]  /*62d0*/  @P2 STG.E desc[UR36][R4.64+0x380], R13 ;  /* 0x0003800d04002986 */ /* 0x0001ea000c101924 */
[----:B------:R-:W-:Y:S05]  /*62e0*/  @!P3 BRA `(.L_x_257) ;  /* 0x000000000004b947 */ /* 0x000fea0003800000 */
[----:B------:R0:W5:Y:S02]  /*62f0*/  LDG.E.LTC128B R152, desc[UR36][R6.64+0x384] ;  /* 0x0003842406987981 */ /* 0x000164000c1e1920 */
.L_x_257:
[----:B------:R-:W-:Y:S05]  /*6300*/  BSYNC B1 ;  /* 0x0000000000017941 */ /* 0x000fea0003800000 */
.L_x_256:
[----:B-----5:R-:W-:Y:S01]  /*6310*/  FMUL R12, R152, R155 ;  /* 0x0000009b980c7220 */ /* 0x020fe20000400000 */
[----:B------:R-:W-:Y:S01]  /*6320*/  ISETP.GT.AND P2, PT, R0, 0x8, P1 ;  /* 0x000000080000780c */ /* 0x000fe20000f44270 */
[----:B------:R-:W-:Y:S02]  /*6330*/  BSSY B1, `(.L_x_258) ;  /* 0x0000005000017945 */ /* 0x000fe40003800000 */
[----:B------:R-:W-:-:S05]  /*6340*/  FFMA R137, R137, R154, R12 ;  /* 0x0000009a89897223 */ /* 0x000fca000000000c */
[----:B------:R0:W-:Y:S05]  /*6350*/  @P3 STG.E desc[UR36][R4.64+0x384], R137 ;  /* 0x0003848904003986 */ /* 0x0001ea000c101924 */
[----:B------:R-:W-:Y:S05]  /*6360*/  @!P2 BRA `(.L_x_259) ;  /* 0x000000000004a947 */ /* 0x000fea0003800000 */
[----:B------:R0:W5:Y:S02]  /*6370*/  LDG.E.LTC128B R152, desc[UR36][R8.64+0x380] ;  /* 0x0003802408987981 */ /* 0x000164000c1e1920 */
.L_x_259:
[----:B------:R-:W-:Y:S05]  /*6380*/  BSYNC B1 ;  /* 0x0000000000017941 */ /* 0x000fea0003800000 */
.L_x_258:
        /* <DEDUP_REMOVED lines=8> */
.L_x_261:
[----:B------:R-:W-:Y:S05]  /*6410*/  BSYNC B1 ;  /* 0x0000000000017941 */ /* 0x000fea0003800000 */
.L_x_260:
        /* <DEDUP_REMOVED lines=8> */
.L_x_263:
[----:B------:R-:W-:Y:S05]  /*64a0*/  BSYNC B1 ;  /* 0x0000000000017941 */ /* 0x000fea0003800000 */
.L_x_262:
[----:B0----5:R-:W-:Y:S01]  /*64b0*/  FMUL R13, R152, R155 ;  /* 0x0000009b980d7220 */ /* 0x021fe20000400000 */
[----:B------:R-:W-:Y:S01]  /*64c0*/  ISETP.GT.AND P3, PT, R0, RZ, P0 ;  /* 0x000000ff0000720c */ /* 0x000fe20000764270 */
[----:B------:R-:W-:Y:S02]  /*64d0*/  BSSY B1, `(.L_x_264) ;  /* 0x0000005000017945 */ /* 0x000fe40003800000 */
[----:B------:R-:W-:-:S05]  /*64e0*/  FFMA R13, R140, R154, R13 ;  /* 0x0000009a8c0d7223 */ /* 0x000fca000000000d */
[----:B------:R0:W-:Y:S05]  /*64f0*/  @P2 STG.E desc[UR36][R4.64+0x3a0], R13 ;  /* 0x0003a00d04002986 */ /* 0x0001ea000c101924 */
[----:B------:R-:W-:Y:S05]  /*6500*/  @!P3 BRA `(.L_x_265) ;  /* 0x000000000004b947 */ /* 0x000fea0003800000 */
[----:B------:R0:W5:Y:S02]  /*6510*/  LDG.E.LTC128B R152, desc[UR36][R6.64+0x3a4] ;  /* 0x0003a42406987981 */ /* 0x000164000c1e1920 */
.L_x_265:
[----:B------:R-:W-:Y:S05]  /*6520*/  BSYNC B1 ;  /* 0x0000000000017941 */ /* 0x000fea0003800000 */
.L_x_264:
[----:B-----5:R-:W-:Y:S01]  /*6530*/  FMUL R12, R152, R155 ;  /* 0x0000009b980c7220 */ /* 0x020fe20000400000 */
[----:B------:R-:W-:Y:S01]  /*6540*/  ISETP.GT.AND P2, PT, R0, 0x8, P1 ;  /* 0x000000080000780c */ /* 0x000fe20000f44270 */
[----:B------:R-:W-:Y:S02]  /*6550*/  BSSY B1, `(.L_x_266) ;  /* 0x0000005000017945 */ /* 0x000fe40003800000 */
[----:B------:R-:W-:-:S05]  /*6560*/  FFMA R141, R141, R154, R12 ;  /* 0x0000009a8d8d7223 */ /* 0x000fca000000000c */
[----:B------:R0:W-:Y:S05]  /*6570*/  @P3 STG.E desc[UR36][R4.64+0x3a4], R141 ;  /* 0x0003a48d04003986 */ /* 0x0001ea000c101924 */
[----:B------:R-:W-:Y:S05]  /*6580*/  @!P2 BRA `(.L_x_267) ;  /* 0x000000000004a947 */ /* 0x000fea0003800000 */
[----:B------:R0:W5:Y:S02]  /*6590*/  LDG.E.LTC128B R152, desc[UR36][R8.64+0x3a0] ;  /* 0x0003a02408987981 */ /* 0x000164000c1e1920 */
.L_x_267:
[----:B------:R-:W-:Y:S05]  /*65a0*/  BSYNC B1 ;  /* 0x0000000000017941 */ /* 0x000fea0003800000 */
.L_x_266:
        /* <DEDUP_REMOVED lines=8> */
.L_x_269:
[----:B------:R-:W-:Y:S05]  /*6630*/  BSYNC B1 ;  /* 0x0000000000017941 */ /* 0x000fea0003800000 */
.L_x_268:
        /* <DEDUP_REMOVED lines=8> */
.L_x_271:
[----:B------:R-:W-:Y:S05]  /*66c0*/  BSYNC B1 ;  /* 0x0000000000017941 */ /* 0x000fea0003800000 */
.L_x_270:
[----:B0----5:R-:W-:Y:S01]  /*66d0*/  FMUL R13, R152, R155 ;  /* 0x0000009b980d7220 */ /* 0x021fe20000400000 */
[----:B------:R-:W-:Y:S01]  /*66e0*/  ISETP.GT.AND P3, PT, R0, RZ, P0 ;  /* 0x000000ff0000720c */ /* 0x000fe20000764270 */
[----:B------:R-:W-:Y:S02]  /*66f0*/  BSSY B1, `(.L_x_272) ;  /* 0x0000005000017945 */ /* 0x000fe40003800000 */
[----:B------:R-:W-:-:S05]  /*6700*/  FFMA R13, R144, R154, R13 ;  /* 0x0000009a900d7223 */ /* 0x000fca000000000d */
[----:B------:R0:W-:Y:S05]  /*6710*/  @P2 STG.E desc[UR36][R4.64+0x3c0], R13 ;  /* 0x0003c00d04002986 */ /* 0x0001ea000c101924 */
[----:B------:R-:W-:Y:S05]  /*6720*/  @!P3 BRA `(.L_x_273) ;  /* 0x000000000004b947 */ /* 0x000fea0003800000 */
[----:B------:R0:W5:Y:S02]  /*6730*/  LDG.E.LTC128B R152, desc[UR36][R6.64+0x3c4] ;  /* 0x0003c42406987981 */ /* 0x000164000c1e1920 */
.L_x_273:
[----:B------:R-:W-:Y:S05]  /*6740*/  BSYNC B1 ;  /* 0x0000000000017941 */ /* 0x000fea0003800000 */
.L_x_272:
[----:B-----5:R-:W-:Y:S01]  /*6750*/  FMUL R12, R152, R155 ;  /* 0x0000009b980c7220 */ /* 0x020fe20000400000 */
[----:B------:R-:W-:Y:S01]  /*6760*/  ISETP.GT.AND P2, PT, R0, 0x8, P1 ;  /* 0x000000080000780c */ /* 0x000fe20000f44270 */
[----:B------:R-:W-:Y:S02]  /*6770*/  BSSY B1, `(.L_x_274) ;  /* 0x0000005000017945 */ /* 0x000fe40003800000 */
[----:B------:R-:W-:-:S05]  /*6780*/  FFMA R145, R145, R154, R12 ;  /* 0x0000009a91917223 */ /* 0x000fca000000000c */
[----:B------:R0:W-:Y:S05]  /*6790*/  @P3 STG.E desc[UR36][R4.64+0x3c4], R145 ;  /* 0x0003c49104003986 */ /* 0x0001ea000c101924 */
[----:B------:R-:W-:Y:S05]  /*67a0*/  @!P2 BRA `(.L_x_275) ;  /* 0x000000000004a947 */ /* 0x000fea0003800000 */
[----:B------:R0:W5:Y:S02]  /*67b0*/  LDG.E.LTC128B R152, desc[UR36][R8.64+0x3c0] ;  /* 0x0003c02408987981 */ /* 0x000164000c1e1920 */
.L_x_275:
[----:B------:R-:W-:Y:S05]  /*67c0*/  BSYNC B1 ;  /* 0x0000000000017941 */ /* 0x000fea0003800000 */
.L_x_274:
        /* <DEDUP_REMOVED lines=8> */
.L_x_277:
[----:B------:R-:W-:Y:S05]  /*6850*/  BSYNC B1 ;  /* 0x0000000000017941 */ /* 0x000fea0003800000 */
.L_x_276:
        /* <DEDUP_REMOVED lines=8> */
.L_x_279:
[----:B------:R-:W-:Y:S05]  /*68e0*/  BSYNC B1 ;  /* 0x0000000000017941 */ /* 0x000fea0003800000 */
.L_x_278:
[----:B-----5:R-:W-:Y:S01]  /*68f0*/  FMUL R3, R152, R155 ;  /* 0x0000009b98037220 */ /* 0x020fe20000400000 */
[----:B------:R-:W-:Y:S01]  /*6900*/  ISETP.GT.AND P3, PT, R0, RZ, P0 ;  /* 0x000000ff0000720c */ /* 0x000fe20000764270 */
[----:B------:R-:W-:Y:S02]  /*6910*/  BSSY B1, `(.L_x_280) ;  /* 0x0000005000017945 */ /* 0x000fe40003800000 */
[----:B------:R-:W-:-:S05]  /*6920*/  FFMA R3, R148, R154, R3 ;  /* 0x0000009a94037223 */ /* 0x000fca0000000003 */
[----:B------:R0:W-:Y:S05]  /*6930*/  @P2 STG.E desc[UR36][R4.64+0x3e0], R3 ;  /* 0x0003e00304002986 */ /* 0x0001ea000c101924 */
[----:B------:R-:W-:Y:S05]  /*6940*/  @!P3 BRA `(.L_x_281) ;  /* 0x000000000004b947 */ /* 0x000fea0003800000 */
[----:B------:R0:W5:Y:S02]  /*6950*/  LDG.E.LTC128B R152, desc[UR36][R6.64+0x3e4] ;  /* 0x0003e42406987981 */ /* 0x000164000c1e1920 */
.L_x_281:
[----:B------:R-:W-:Y:S05]  /*6960*/  BSYNC B1 ;  /* 0x0000000000017941 */ /* 0x000fea0003800000 */
.L_x_280:
[----:B01---5:R-:W-:Y:S01]  /*6970*/  FMUL R6, R152, R155 ;  /* 0x0000009b98067220 */ /* 0x023fe20000400000 */
[----:B------:R-:W-:Y:S01]  /*6980*/  ISETP.GT.AND P1, PT, R0, 0x8, P1 ;  /* 0x000000080000780c */ /* 0x000fe20000f24270 */
[----:B------:R-:W-:Y:S02]  /*6990*/  BSSY B1, `(.L_x_282) ;  /* 0x0000005000017945 */ /* 0x000fe40003800000 */
[----:B------:R-:W-:-:S05]  /*69a0*/  FFMA R149, R149, R154, R6 ;  /* 0x0000009a95957223 */ /* 0x000fca0000000006 */
[----:B------:R0:W-:Y:S05]  /*69b0*/  @P3 STG.E desc[UR36][R4.64+0x3e4], R149 ;  /* 0x0003e49504003986 */ /* 0x0001ea000c101924 */
[----:B------:R-:W-:Y:S05]  /*69c0*/  @!P1 BRA `(.L_x_283) ;  /* 0x0000000000049947 */ /* 0x000fea0003800000 */
[----:B------:R1:W5:Y:S02]  /*69d0*/  LDG.E.LTC128B R152, desc[UR36][R8.64+0x3e0] ;  /* 0x0003e02408987981 */ /* 0x000364000c1e1920 */
.L_x_283:
[----:B------:R-:W-:Y:S05]  /*69e0*/  BSYNC B1 ;  /* 0x0000000000017941 */ /* 0x000fea0003800000 */
.L_x_282:
[----:B-----5:R-:W-:Y:S01]  /*69f0*/  FMUL R3, R152, R155 ;  /* 0x0000009b98037220 */ /* 0x020fe20000400000 */
[----:B0-2---:R-:W-:Y:S01]  /*6a00*/  @P1 IMAD.MOV.U32 R4, RZ, RZ, R10 ;  /* 0x000000ffff041224 */ /* 0x005fe200078e000a */
[----:B------:R-:W-:Y:S01]  /*6a10*/  ISETP.GT.AND P0, PT, R0, 0x8, P0 ;  /* 0x000000080000780c */ /* 0x000fe20000704270 */
[----:B------:R-:W-:Y:S02]  /*6a20*/  @P1 IMAD.MOV.U32 R5, RZ, RZ, R11 ;  /* 0x000000ffff051224 */ /* 0x000fe400078e000b */
[----:B------:R-:W-:Y:S01]  /*6a30*/  FFMA R3, R150, R154, R3 ;  /* 0x0000009a96037223 */ /* 0x000fe20000000003 */
[----:B------:R-:W-:Y:S04]  /*6a40*/  BSSY B1, `(.L_x_284) ;  /* 0x0000004000017945 */ /* 0x000fe80003800000 */
[----:B------:R0:W-:Y:S05]  /*6a50*/  @P1 STG.E desc[UR36][R4.64+0x3e0], R3 ;  /* 0x0003e00304001986 */ /* 0x0001ea000c101924 */
[----:B------:R-:W-:Y:S05]  /*6a60*/  @!P0 BRA `(.L_x_285) ;  /* 0x0000000000048947 */ /* 0x000fea0003800000 */
[----:B------:R2:W5:Y:S02]  /*6a70*/  LDG.E.LTC128B R152, desc[UR36][R8.64+0x3e4] ;  /* 0x0003e42408987981 */ /* 0x000564000c1e1920 */
.L_x_285:
[----:B------:R-:W-:Y:S05]  /*6a80*/  BSYNC B1 ;  /* 0x0000000000017941 */ /* 0x000fea0003800000 */
.L_x_284:
[----:B-----5:R-:W-:-:S04]  /*6a90*/  FMUL R152, R152, R155 ;  /* 0x0000009b98987220 */ /* 0x020fc80000400000 */
[----:B------:R-:W-:Y:S01]  /*6aa0*/  FFMA R151, R151, R154, R152 ;  /* 0x0000009a97977223 */ /* 0x000fe20000000098 */
[----:B------:R-:W-:Y:S06]  /*6ab0*/  @!P0 BRA `(.L_x_286) ;  /* 0x0000001c00208947 */ /* 0x000fec0003800000 */
[----:B------:R0:W-:Y:S01]  /*6ac0*/  STG.E desc[UR36][R10.64+0x3e4], R151 ;  /* 0x0003e4970a007986 */ /* 0x0001e2000c101924 */
[----:B------:R-:W-:Y:S05]  /*6ad0*/  BRA `(.L_x_286) ;  /* 0x0000001c00187947 */ /* 0x000fea0003800000 */
.L_x_33:
[----:B------:R-:W-:Y:S01]  /*6ae0*/  ULDC.64 UR4, c[0x0][0x5c0] ;  /* 0x0001700000047ab9 */ /* 0x000fe20000000a00 */
[----:B------:R-:W-:Y:S01]  /*6af0*/  ISETP.GT.AND P0, PT, R3, 0x1, PT ;  /* 0x000000010300780c */ /* 0x000fe20003f04270 */
[-C--:B------:R-:W-:Y:S01]  /*6b00*/  FMUL R9, R24, R154.reuse ;  /* 0x0000009a18097220 */ /* 0x080fe20000400000 */
[----:B------:R-:W-:Y:S01]  /*6b10*/  LEA R4, P2, R162, UR4, 0x2 ;  /* 0x00000004a2047c11 */ /* 0x000fe2000f8410ff */
[-C--:B------:R-:W-:Y:S01]  /*6b20*/  FMUL R25, R25, R154.reuse ;  /* 0x0000009a19197220 */ /* 0x080fe20000400000 */
[----:B------:R-:W-:Y:S01]  /*6b30*/  ISETP.GT.AND P4, PT, R0, RZ, P0 ;  /* 0x000000ff0000720c */ /* 0x000fe20000784270 */
[-C--:B------:R-:W-:Y:S01]  /*6b40*/  FMUL R27, R27, R154.reuse ;  /* 0x0000009a1b1b7220 */ /* 0x080fe20000400000 */
[----:B------:R-:W-:Y:S01]  /*6b50*/  LEA.HI.X R5, R162, UR5, R171, 0x2, P2 ;  /* 0x00000005a2057c11 */ /* 0x000fe200090f14ab */
[-C--:B------:R-:W-:Y:S01]  /*6b60*/  FMUL R29, R29, R154.reuse ;  /* 0x0000009a1d1d7220 */ /* 0x080fe20000400000 */
[----:B------:R-:W-:Y:S01]  /*6b70*/  ISETP.GT.AND P2, PT, R0, 0x8, P1 ;  /* 0x000000080000780c */ /* 0x000fe20000f44270 */
[----:B------:R-:W-:Y:S01]  /*6b80*/  FMUL R31, R31, R154 ;  /* 0x0000009a1f1f7220 */ /* 0x000fe20000400000 */
[C---:B------:R-:W-:Y:S01]  /*6b90*/  SHF.L.U64.HI R7, R10.reuse, 0x5, R11 ;  /* 0x000000050a077819 */ /* 0x040fe2000001020b */
[----:B------:R0:W-:Y:S01]  /*6ba0*/  @P3 STG.E desc[UR36][R4.64], R9 ;  /* 0x0000000904003986 */ /* 0x0001e2000c101924 */
[----:B------:R-:W-:Y:S01]  /*6bb0*/  LEA R6, P3, R10, R4, 0x5 ;  /* 0x000000040a067211 */ /* 0x000fe200078628ff */
[-C--:B------:R-:W-:Y:S01]  /*6bc0*/  FMUL R11, R26, R154.reuse ;  /* 0x0000009a1a0b7220 */ /* 0x080fe20000400000 */
[----:B------:R-:W-:Y:S01]  /*6bd0*/  ISETP.GT.AND P1, PT, R3, 0x8, PT ;  /* 0x000000080300780c */ /* 0x000fe20003f24270 */
[-C--:B------:R-:W-:Y:S01]  /*6be0*/  FMUL R33, R33, R154.reuse ;  /* 0x0000009a21217220 */ /* 0x080fe20000400000 */
[C---:B------:R-:W-:Y:S01]  /*6bf0*/  ISETP.GT.AND P0, PT, R0.reuse, 0x8, P0 ;  /* 0x000000080000780c */ /* 0x040fe20000704270 */
[----:B------:R-:W-:Y:S01]  /*6c00*/  IMAD.X R7, R7, 0x1, R5, P3 ;  /* 0x0000000107077824 */ /* 0x000fe200018e0605 */
[----:B------:R-:W-:Y:S01]  /*6c10*/  ISETP.GT.AND P3, PT, R3, 0x9, PT ;  /* 0x000000090300780c */ /* 0x000fe20003f64270 */
[----:B------:R-:W-:Y:S01]  /*6c20*/  @P4 STG.E desc[UR36][R4.64+0x4], R25 ;  /* 0x0000041904004986 */ /* 0x000fe2000c101924 */
[C---:B------:R-:W-:Y:S01]  /*6c30*/  ISETP.GT.AND P4, PT, R0.reuse, RZ, P1 ;  /* 0x000000ff0000720c */ /* 0x040fe20000f84270 */
[-C--:B------:R-:W-:Y:S01]  /*6c40*/  FMUL R35, R35, R154.reuse ;  /* 0x0000009a23237220 */ /* 0x080fe20000400000 */
[C---:B------:R-:W-:Y:S01]  /*6c50*/  ISETP.GT.AND P1, PT, R0.reuse, 0x8, P1 ;  /* 0x000000080000780c */ /* 0x040fe20000f24270 */
[----:B------:R1:W-:Y:S01]  /*6c60*/  @P2 STG.E desc[UR36][R6.64], R11 ;  /* 0x0000000b06002986 */ /* 0x0003e2000c101924 */
[----:B------:R-:W-:Y:S01]  /*6c70*/  ISETP.GT.AND P2, PT, R0, RZ, P3 ;  /* 0x000000ff0000720c */ /* 0x000fe20001f44270 */
[-C--:B0-----:R-:W-:Y:S01]  /*6c80*/  FMUL R9, R28, R154.reuse ;  /* 0x0000009a1c097220 */ /* 0x081fe20000400000 */
[C---:B------:R-:W-:Y:S01]  /*6c90*/  ISETP.GT.AND P3, PT, R0.reuse, 0x8, P3 ;  /* 0x000000080000780c */ /* 0x040fe20001f64270 */
[-C--:B------:R-:W-:Y:S01]  /*6ca0*/  FMUL R37, R37, R154.reuse ;  /* 0x0000009a25257220 */ /* 0x080fe20000400000 */
[-C--:B------:R-:W-:Y:S01]  /*6cb0*/  FMUL R39, R39, R154.reuse ;  /* 0x0000009a27277220 */ /* 0x080fe20000400000 */
[----:B------:R-:W-:Y:S01]  /*6cc0*/  @P0 STG.E desc[UR36][R6.64+0x4], R27 ;  /* 0x0000041b06000986 */ /* 0x000fe2000c101924 */
[----:B------:R-:W-:Y:S01]  /*6cd0*/  ISETP.GT.AND P0, PT, R3, 0x10, PT ;  /* 0x000000100300780c */ /* 0x000fe20003f04270 */
[-C--:B------:R-:W-:Y:S01]  /*6ce0*/  FMUL R41, R41, R154.reuse ;  /* 0x0000009a29297220 */ /* 0x080fe20000400000 */
[-C--:B------:R-:W-:Y:S01]  /*6cf0*/  FMUL R43, R43, R154.reuse ;  /* 0x0000009a2b2b7220 */ /* 0x080fe20000400000 */
[----:B------:R0:W-:Y:S01]  /*6d00*/  @P4 STG.E desc[UR36][R4.64+0x20], R9 ;  /* 0x0000200904004986 */ /* 0x0001e2000c101924 */
[----:B------:R-:W-:Y:S01]  /*6d10*/  ISETP.GT.AND P4, PT, R0, RZ, P0 ;  /* 0x000000ff0000720c */ /* 0x000fe20000784270 */
[-C--:B-1----:R-:W-:Y:S01]  /*6d20*/  FMUL R11, R30, R154.reuse ;  /* 0x0000009a1e0b7220 */ /* 0x082fe20000400000 */
[C---:B------:R-:W-:Y:S01]  /*6d30*/  ISETP.GT.AND P0, PT, R0.reuse, 0x8, P0 ;  /* 0x000000080000780c */ /* 0x040fe20000704270 */
[----:B------:R-:W-:Y:S01]  /*6d40*/  @P2 STG.E desc[UR36][R4.64+0x24], R29 ;  /* 0x0000241d04002986 */ /* 0x000fe2000c101924 */
[----:B------:R-:W-:Y:S01]  /*6d50*/  ISETP.GT.AND P2, PT, R3, 0x11, PT ;  /* 0x000000110300780c */ /* 0x000fe20003f44270 */
[-C--:B------:R-:W-:Y:S01]  /*6d60*/  FMUL R45, R45, R154.reuse ;  /* 0x0000009a2d2d7220 */ /* 0x080fe20000400000 */
[-C--:B------:R-:W-:Y:S01]  /*6d70*/  FMUL R47, R47, R154.reuse ;  /* 0x0000009a2f2f7220 */ /* 0x080fe20000400000 */
[----:B------:R1:W-:Y:S01]  /*6d80*/  @P1 STG.E desc[UR36][R6.64+0x20], R11 ;  /* 0x0000200b06001986 */ /* 0x0003e2000c101924 */
[C---:B------:R-:W-:Y:S01]  /*6d90*/  ISETP.GT.AND P1, PT, R0.reuse, RZ, P2 ;  /* 0x000000ff0000720c */ /* 0x040fe20001724270 */
[-C--:B------:R-:W-:Y:S01]  /*6da0*/  FMUL R49, R49, R154.reuse ;  /* 0x0000009a31317220 */ /* 0x080fe20000400000 */
[----:B------:R-:W-:Y:S01]  /*6db0*/  ISETP.GT.AND P2, PT, R0, 0x8, P2 ;  /* 0x000000080000780c */ /* 0x000fe20001744270 */
[-C--:B0-----:R-:W-:Y:S01]  /*6dc0*/  FMUL R9, R32, R154.reuse ;  /* 0x0000009a20097220 */ /* 0x081fe20000400000 */
[----:B------:R-:W-:Y:S01]  /*6dd0*/  @P3 STG.E desc[UR36][R6.64+0x24], R31 ;  /* 0x0000241f06003986 */ /* 0x000fe2000c101924 */
[----:B------:R-:W-:Y:S01]  /*6de0*/  ISETP.GT.AND P3, PT, R3, 0x18, PT ;  /* 0x000000180300780c */ /* 0x000fe20003f64270 */
[-C--:B------:R-:W-:Y:S01]  /*6df0*/  FMUL R51, R51, R154.reuse ;  /* 0x0000009a33337220 */ /* 0x080fe20000400000 */
[-C--:B------:R-:W-:Y:S01]  /*6e00*/  FMUL R53, R53, R154.reuse ;  /* 0x0000009a35357220 */ /* 0x080fe20000400000 */
[----:B------:R0:W-:Y:S01]  /*6e10*/  @P4 STG.E desc[UR36][R4.64+0x40], R9 ;  /* 0x0000400904004986 */ /* 0x0001e2000c101924 */
[----:B------:R-:W-:Y:S01]  /*6e20*/  ISETP.GT.AND P4, PT, R0, RZ, P3 ;  /* 0x000000ff0000720c */ /* 0x000fe20001f84270 */
[-C--:B------:R-:W-:Y:S01]  /*6e30*/  FMUL R55, R55, R154.reuse ;  /* 0x0000009a37377220 */ /* 0x080fe20000400000 */
[-C--:B-1----:R-:W-:Y:S01]  /*6e40*/  FMUL R11, R34, R154.reuse ;  /* 0x0000009a220b7220 */ /* 0x082fe20000400000 */
[C---:B------:R-:W-:Y:S01]  /*6e50*/  ISETP.GT.AND P3, PT, R0.reuse, 0x8, P3 ;  /* 0x000000080000780c */ /* 0x040fe20001f64270 */
[----:B------:R-:W-:Y:S01]  /*6e60*/  @P1 STG.E desc[UR36][R4.64+0x44], R33 ;  /* 0x0000442104001986 */ /* 0x000fe2000c101924 */
[----:B------:R-:W-:Y:S01]  /*6e70*/  ISETP.GT.AND P1, PT, R3, 0x19, PT ;  /* 0x000000190300780c */ /* 0x000fe20003f24270 */
[-C--:B------:R-:W-:Y:S01]  /*6e80*/  FMUL R57, R57, R154.reuse ;  /* 0x0000009a39397220 */ /* 0x080fe20000400000 */
[-C--:B------:R-:W-:Y:S01]  /*6e90*/  FMUL R59, R59, R154.reuse ;  /* 0x0000009a3b3b7220 */ /* 0x080fe20000400000 */
[----:B------:R1:W-:Y:S01]  /*6ea0*/  @P0 STG.E desc[UR36][R6.64+0x40], R11 ;  /* 0x0000400b06000986 */ /* 0x0003e2000c101924 */
[----:B------:R-:W-:Y:S01]  /*6eb0*/  ISETP.GT.AND P0, PT, R0, RZ, P1 ;  /* 0x000000ff0000720c */ /* 0x000fe20000f04270 */
[-C--:B------:R-:W-:Y:S01]  /*6ec0*/  FMUL R61, R61, R154.reuse ;  /* 0x0000009a3d3d7220 */ /* 0x080fe20000400000 */
[-C--:B0-----:R-:W-:Y:S01]  /*6ed0*/  FMUL R9, R36, R154.reuse ;  /* 0x0000009a24097220 */ /* 0x081fe20000400000 */
[----:B------:R-:W-:Y:S01]  /*6ee0*/  @P2 STG.E desc[UR36][R6.64+0x44], R35 ;  /* 0x0000442306002986 */ /* 0x000fe2000c101924 */
[----:B------:R-:W-:Y:S01]  /*6ef0*/  ISETP.GT.AND P2, PT, R3, 0x20, PT ;  /* 0x000000200300780c */ /* 0x000fe20003f44270 */
[-C--:B------:R-:W-:Y:S01]  /*6f00*/  FMUL R63, R63, R154.reuse ;  /* 0x0000009a3f3f7220 */ /* 0x080fe20000400000 */
[C---:B------:R-:W-:Y:S01]  /*6f10*/  ISETP.GT.AND P1, PT, R0.reuse, 0x8, P1 ;  /* 0x000000080000780c */ /* 0x040fe20000f24270 */
[----:B------:R0:W-:Y:S01]  /*6f20*/  @P4 STG.E desc[UR36][R4.64+0x60], R9 ;  /* 0x0000600904004986 */ /* 0x0001e2000c101924 */
[C---:B------:R-:W-:Y:S01]  /*6f30*/  ISETP.GT.AND P4, PT, R0.reuse, RZ, P2 ;  /* 0x000000ff0000720c */ /* 0x040fe20001784270 */
[-C--:B------:R-:W-:Y:S01]  /*6f40*/  FMUL R65, R65, R154.reuse ;  /* 0x0000009a41417220 */ /* 0x080fe20000400000 */
[----:B------:R-:W-:Y:S01]  /*6f50*/  ISETP.GT.AND P2, PT, R0, 0x8, P2 ;  /* 0x000000080000780c */ /* 0x000fe20001744270 */
[-C--:B-1----:R-:W-:Y:S01]  /*6f60*/  FMUL R11, R38, R154.reuse ;  /* 0x0000009a260b7220 */ /* 0x082fe20000400000 */
[-C--:B------:R-:W-:Y:S01]  /*6f70*/  FMUL R67, R67, R154.reuse ;  /* 0x0000009a43437220 */ /* 0x080fe20000400000 */
[----:B------:R-:W-:Y:S01]  /*6f80*/  @P0 STG.E desc[UR36][R4.64+0x64], R37 ;  /* 0x0000642504000986 */ /* 0x000fe2000c101924 */
[----:B------:R-:W-:Y:S01]  /*6f90*/  ISETP.GT.AND P0, PT, R3, 0x21, PT ;  /* 0x000000210300780c */ /* 0x000fe20003f04270 */
[-C--:B------:R-:W-:Y:S01]  /*6fa0*/  FMUL R69, R69, R154.reuse ;  /* 0x0000009a45457220 */ /* 0x080fe20000400000 */
[-C--:B------:R-:W-:Y:S01]  /*6fb0*/  FMUL R71, R71, R154.reuse ;  /* 0x0000009a47477220 */ /* 0x080fe20000400000 */
[----:B------:R1:W-:Y:S01]  /*6fc0*/  @P3 STG.E desc[UR36][R6.64+0x60], R11 ;  /* 0x0000600b06003986 */ /* 0x0003e2000c101924 */
[----:B------:R-:W-:Y:S01]  /*6fd0*/  ISETP.GT.AND P3, PT, R0, RZ, P0 ;  /* 0x000000ff0000720c */ /* 0x000fe20000764270 */
[-C--:B0-----:R-:W-:Y:S01]  /*6fe0*/  FMUL R9, R40, R154.reuse ;  /* 0x0000009a28097220 */ /* 0x081fe20000400000 */
        /* <DEDUP_REMOVED lines=118> */
[----:B------:R-:W-:Y:S01]  /*7750*/  FMUL R151, R151, R154 ;  /* 0x0000009a97977220 */ /* 0x000fe20000400000 */
[----:B------:R-:W-:Y:S01]  /*7760*/  @P1 STG.E desc[UR36][R4.64+0x144], R65 ;  /* 0x0001444104001986 */ /* 0x000fe2000c101924 */
[----:B------:R-:W-:-:S03]  /*7770*/  ISETP.GT.AND P1, PT, R3, 0x59, PT ;  /* 0x000000590300780c */ /* 0x000fc60003f24270 */
[----:B------:R1:W-:Y:S01]  /*7780*/  @P0 STG.E desc[UR36][R6.64+0x140], R11 ;  /* 0x0001400b06000986 */ /* 0x0003e2000c101924 */
[----:B------:R-:W-:Y:S01]  /*7790*/  ISETP.GT.AND P0, PT, R0, RZ, P1 ;  /* 0x000000ff0000720c */ /* 0x000fe20000f04270 */
[----:B0-----:R-:W-:Y:S01]  /*77a0*/  FMUL R9, R68, R154 ;  /* 0x0000009a44097220 */ /* 0x001fe20000400000 */
[----:B------:R-:W-:Y:S01]  /*77b0*/  ISETP.GT.AND P1, PT, R0, 0x8, P1 ;  /* 0x000000080000780c */ /* 0x000fe20000f24270 */
[----:B------:R-:W-:Y:S01]  /*77c0*/  @P2 STG.E desc[UR36][R6.64+0x144], R67 ;  /* 0x0001444306002986 */ /* 0x000fe2000c101924 */
[----:B------:R-:W-:-:S03]  /*77d0*/  ISETP.GT.AND P2, PT, R3, 0x60, PT ;  /* 0x000000600300780c */ /* 0x000fc60003f44270 */
[----:B------:R0:W-:Y:S01]  /*77e0*/  @P4 STG.E desc[UR36][R4.64+0x160], R9 ;  /* 0x0001600904004986 */ /* 0x0001e2000c101924 */
[C---:B------:R-:W-:Y:S02]  /*77f0*/  ISETP.GT.AND P4, PT, R0.reuse, RZ, P2 ;  /* 0x000000ff0000720c */ /* 0x040fe40001784270 */
[----:B------:R-:W-:Y:S01]  /*7800*/  ISETP.GT.AND P2, PT, R0, 0x8, P2 ;  /* 0x000000080000780c */ /* 0x000fe20001744270 */
[----:B-1----:R-:W-:Y:S02]  /*7810*/  FMUL R11, R70, R154 ;  /* 0x0000009a460b7220 */ /* 0x002fe40000400000 */
        /* <DEDUP_REMOVED lines=225> */
[----:B------:R-:W-:Y:S01]  /*8630*/  ISETP.GT.AND P4, PT, R3, 0xf8, PT ;  /* 0x000000f80300780c */ /* 0x000fe20003f84270 */
[-C--:B------:R-:W-:Y:S01]  /*8640*/  FMUL R3, R146, R154.reuse ;  /* 0x0000009a92037220 */ /* 0x080fe20000400000 */
[----:B-1----:R-:W-:-:S03]  /*8650*/  FMUL R11, R150, R154 ;  /* 0x0000009a960b7220 */ /* 0x002fc60000400000 */
[----:B------:R-:W-:Y:S01]  /*8660*/  @P1 STG.E desc[UR36][R4.64+0x3c4], R145 ;  /* 0x0003c49104001986 */ /* 0x000fe2000c101924 */
[C---:B------:R-:W-:Y:S02]  /*8670*/  ISETP.GT.AND P1, PT, R0.reuse, RZ, P4 ;  /* 0x000000ff0000720c */ /* 0x040fe40002724270 */
[C---:B------:R-:W-:Y:S01]  /*8680*/  ISETP.GT.AND P4, PT, R0.reuse, 0x8, P4 ;  /* 0x000000080000780c */ /* 0x040fe20002784270 */
[----:B------:R-:W-:Y:S01]  /*8690*/  @P0 STG.E desc[UR36][R6.64+0x3c0], R3 ;  /* 0x0003c00306000986 */ /* 0x000fe2000c101924 */
[----:B------:R-:W-:Y:S01]  /*86a0*/  ISETP.GT.AND P0, PT, R0, RZ, P3 ;  /* 0x000000ff0000720c */ /* 0x000fe20001f04270 */
[----:B0-----:R-:W-:Y:S01]  /*86b0*/  FMUL R9, R148, R154 ;  /* 0x0000009a94097220 */ /* 0x001fe20000400000 */
[----:B------:R-:W-:Y:S01]  /*86c0*/  ISETP.GT.AND P3, PT, R0, 0x8, P3 ;  /* 0x000000080000780c */ /* 0x000fe20001f64270 */
[----:B------:R-:W-:Y:S06]  /*86d0*/  @P2 STG.E desc[UR36][R6.64+0x3c4], R147 ;  /* 0x0003c49306002986 */ /* 0x000fec000c101924 */
[----:B------:R-:W-:Y:S04]  /*86e0*/  @P1 STG.E desc[UR36][R4.64+0x3e0], R9 ;  /* 0x0003e00904001986 */ /* 0x000fe8000c101924 */
[----:B------:R0:W-:Y:S02]  /*86f0*/  @P0 STG.E desc[UR36][R4.64+0x3e4], R149 ;  /* 0x0003e49504000986 */ /* 0x0001e4000c101924 */
[----:B0-----:R-:W-:-:S02]  /*8700*/  @P4 IMAD.MOV.U32 R4, RZ, RZ, R6 ;  /* 0x000000ffff044224 */ /* 0x001fc400078e0006 */
[----:B------:R-:W-:-:S05]  /*8710*/  @P4 IMAD.MOV.U32 R5, RZ, RZ, R7 ;  /* 0x000000ffff054224 */ /* 0x000fca00078e0007 */
[----:B------:R0:W-:Y:S04]  /*8720*/  @P4 STG.E desc[UR36][R4.64+0x3e0], R11 ;  /* 0x0003e00b04004986 */ /* 0x0001e8000c101924 */
[----:B------:R0:W-:Y:S02]  /*8730*/  @P3 STG.E desc[UR36][R6.64+0x3e4], R151 ;  /* 0x0003e49706003986 */ /* 0x0001e4000c101924 */
.L_x_286:
[----:B------:R-:W-:Y:S05]  /*8740*/  BSYNC B0 ;  /* 0x0000000000007941 */ /* 0x000fea0003800000 */
.L_x_32:
[----:B------:R-:W-:Y:S01]  /*8750*/  ULDC UR4, c[0x0][0xc] ;  /* 0x0000030000047ab9 */ /* 0x000fe20000000800 */
[----:B------:R-:W-:Y:S01]  /*8760*/  ULDC UR5, c[0x0][0x10] ;  /* 0x0000040000057ab9 */ /* 0x000fe20000000800 */
[----:B0-----:R-:W0:Y:S01]  /*8770*/  LDC R3, c[0x0][0x14] ;  /* 0x00000500ff037b82 */ /* 0x001e220000000800 */
[----:B------:R-:W-:Y:S01]  /*8780*/  UIMAD.WIDE.U32 UR4, UR4, UR5, URZ ;  /* 0x00000005040472a5 */ /* 0x000fe2000f8e003f */
[----:B------:R-:W-:Y:S01]  /*8790*/  PRMT R0, RZ, 0x7610, R0 ;  /* 0x00007610ff007816 */ /* 0x000fe20000000000 */
[----:B------:R-:W-:Y:S02]  /*87a0*/  IMAD.MOV.U32 R152, RZ, RZ, -0x1 ;  /* 0xffffffffff987424 */ /* 0x000fe400078e00ff */
[----:B------:R-:W-:Y:S02]  /*87b0*/  IMAD.MOV.U32 R23, RZ, RZ, -0x1 ;  /* 0xffffffffff177424 */ /* 0x000fe400078e00ff */
[----:B0-----:R-:W-:-:S04]  /*87c0*/  IMAD.WIDE.U32 R16, R3, UR4, R16 ;  /* 0x0000000403107c25 */ /* 0x001fc8000f8e0010 */
[----:B------:R-:W-:Y:S01]  /*87d0*/  IMAD R3, R3, UR5, RZ ;  /* 0x0000000503037c24 */ /* 0x000fe2000f8e02ff */
[----:B------:R-:W-:Y:S02]  /*87e0*/  ULDC.64 UR4, c[0x0][0x650] ;  /* 0x0001940000047ab9 */ /* 0x000fe40000000a00 */
[----:B------:R-:W-:Y:S01]  /*87f0*/  ISETP.GE.U32.AND P0, PT, R16, UR4, PT ;  /* 0x0000000410007c0c */ /* 0x000fe2000bf06070 */
[----:B------:R-:W-:-:S05]  /*8800*/  IMAD.IADD R17, R17, 0x1, R3 ;  /* 0x0000000111117824 */ /* 0x000fca00078e0203 */
[----:B------:R-:W-:-:S13]  /*8810*/  ISETP.GE.U32.AND.EX P0, PT, R17, UR5, PT, P0 ;  /* 0x0000000511007c0c */ /* 0x000fda000bf06100 */
[----:B------:R-:W-:Y:S05]  /*8820*/  @P0 BRA `(.L_x_287) ;  /* 0x0000000400640947 */ /* 0x000fea0003800000 */
[----:B------:R-:W0:Y:S01]  /*8830*/  S2R R12, SR_CTAID.X ;  /* 0x00000000000c7919 */ /* 0x000e220000002500 */
[----:B----4-:R-:W4:Y:S01]  /*8840*/  LDC.64 R10, c[0x0][0x628] ;  /* 0x00018a00ff0a7b82 */ /* 0x010f220000000a00 */
[----:B------:R-:W-:Y:S01]  /*8850*/  ULDC UR4, c[0x0][0x150] ;  /* 0x0000540000047ab9 */ /* 0x000fe20000000800 */
[----:B-123--:R-:W-:Y:S01]  /*8860*/  IMAD.MOV.U32 R8, RZ, RZ, R16 ;  /* 0x000000ffff087224 */ /* 0x00efe200078e0010 */
[----:B------:R-:W1:Y:S01]  /*8870*/  S2R R24, SR_CTAID.Y ;  /* 0x0000000000187919 */ /* 0x000e620000002600 */
[----:B------:R-:W-:-:S04]  /*8880*/  IMAD.MOV.U32 R9, RZ, RZ, R17 ;  /* 0x000000ffff097224 */ /* 0x000fc800078e0011 */
[----:B------:R-:W2:Y:S08]  /*8890*/  LDC R21, c[0x0][0x144] ;  /* 0x00005100ff157b82 */ /* 0x000eb00000000800 */
[----:B------:R-:W3:Y:S08]  /*88a0*/  LDC R0, c[0x0][0x630] ;  /* 0x00018c00ff007b82 */ /* 0x000ef00000000800 */
[----:B------:R-:W1:Y:S01]  /*88b0*/  LDC.64 R14, c[0x0][0x620] ;  /* 0x00018800ff0e7b82 */ /* 0x000e620000000a00 */
[----:B----4-:R-:W-:-:S04]  /*88c0*/  ISETP.NE.U32.AND P0, PT, R10, RZ, PT ;  /* 0x000000ff0a00720c */ /* 0x010fc80003f05070 */
[----:B------:R-:W-:Y:S02]  /*88d0*/  ISETP.NE.AND.EX P0, PT, R11, RZ, PT, P0 ;  /* 0x000000ff0b00720c */ /* 0x000fe40003f05300 */
[----:B0-----:R-:W-:-:S05]  /*88e0*/  I2FP.F32.U32 R3, R12 ;  /* 0x0000000c00037245 */ /* 0x001fca0000201000 */
[----:B------:R-:W-:-:S04]  /*88f0*/  FMUL R3, R3, UR4 ;  /* 0x0000000403037c20 */ /* 0x000fc80008400000 */
[----:B------:R0:W4:Y:S02]  /*8900*/  F2I.U32.TRUNC.NTZ R20, R3 ;  /* 0x0000000300147305 */ /* 0x000124000020f000 */
[----:B--23--:R-:W-:Y:S05]  /*8910*/  @!P0 BRA `(.L_x_288) ;  /* 0x0000000000288947 */ /* 0x00cfea0003800000 */
[----:B0-----:R-:W0:Y:S02]  /*8920*/  LDC R3, c[0x0][0x634] ;  /* 0x00018d00ff037b82 */ /* 0x001e240000000800 */
        /* <DEDUP_REMOVED lines=9> */
.L_x_288:
[----:B------:R-:W2:Y:S01]  /*89c0*/  LDC.64 R30, c[0x0][0x640] ;  /* 0x00019000ff1e7b82 */ /* 0x000ea20000000a00 */
[-CC-:B------:R-:W-:Y:S01]  /*89d0*/  SHF.R.U64 R23, R8, R0.reuse, R9.reuse ;  /* 0x0000000008177219 */ /* 0x180fe20000001209 */
[----:B----4-:R-:W-:Y:S01]  /*89e0*/  IMAD.MOV R20, RZ, RZ, -R20 ;  /* 0x000000ffff147224 */ /* 0x010fe200078e0a14 */
[----:B------:R-:W-:Y:S01]  /*89f0*/  SHF.R.U32.HI R0, RZ, R0, R9 ;  /* 0x00000000ff007219 */ /* 0x000fe20000011609 */
[----:B------:R-:W-:Y:S01]  /*8a00*/  ULDC UR4, c[0x0][0x154] ;  /* 0x0000550000047ab9 */ /* 0x000fe20000000800 */
[----:B0-----:R-:W-:Y:S01]  /*8a10*/  IADD3 R3, P0, RZ, -R23, RZ ;  /* 0x80000017ff037210 */ /* 0x001fe20007f1e0ff */
[----:B------:R-:W-:Y:S02]  /*8a20*/  IMAD R26, R21, R20, R12 ;  /* 0x00000014151a7224 */ /* 0x000fe400078e020c */
[----:B------:R-:W0:Y:S01]  /*8a30*/  LDC R6, c[0x0][0x618] ;  /* 0x00018600ff067b82 */ /* 0x000e220000000800 */
[----:B------:R-:W-:Y:S02]  /*8a40*/  IMAD.MOV.U32 R7, RZ, RZ, 0x1 ;  /* 0x00000001ff077424 */ /* 0x000fe400078e00ff */
[----:B------:R-:W-:-:S04]  /*8a50*/  IMAD.X R5, RZ, RZ, ~R0, P0 ;  /* 0x000000ffff057224 */ /* 0x000fc800000e0e00 */
[-C--:B-1----:R-:W-:Y:S01]  /*8a60*/  IMAD R0, R5, R14.reuse, RZ ;  /* 0x0000000e05007224 */ /* 0x082fe200078e02ff */
[----:B------:R-:W1:Y:S01]  /*8a70*/  LDC R8, c[0x0][0x608] ;  /* 0x00018200ff087b82 */ /* 0x000e620000000800 */
[----:B------:R-:W-:-:S04]  /*8a80*/  IMAD.WIDE.U32 R4, R3, R14, R16 ;  /* 0x0000000e03047225 */ /* 0x000fc800078e0010 */
[----:B------:R-:W-:Y:S01]  /*8a90*/  IMAD R3, R3, R15, R0 ;  /* 0x0000000f03037224 */ /* 0x000fe200078e0200 */
[----:B------:R-:W-:Y:S02]  /*8aa0*/  I2FP.F32.U32 R0, R24 ;  /* 0x0000001800007245 */ /* 0x000fe40000201000 */
[----:B------:R-:W3:Y:S01]  /*8ab0*/  LDC R28, c[0x0][0x658] ;  /* 0x00019600ff1c7b82 */ /* 0x000ee20000000800 */
[----:B------:R-:W-:Y:S01]  /*8ac0*/  IMAD.IADD R3, R5, 0x1, R3 ;  /* 0x0000000105037824 */ /* 0x000fe200078e0203 */
[----:B--2---:R-:W-:Y:S01]  /*8ad0*/  ISETP.NE.U32.AND P0, PT, R30, RZ, PT ;  /* 0x000000ff1e00720c */ /* 0x004fe20003f05070 */
[----:B------:R-:W-:Y:S01]  /*8ae0*/  FMUL R0, R0, UR4 ;  /* 0x0000000400007c20 */ /* 0x000fe20008400000 */
[----:B------:R-:W-:Y:S02]  /*8af0*/  IMAD.MOV.U32 R5, RZ, RZ, -0x1 ;  /* 0xffffffffff057424 */ /* 0x000fe400078e00ff */
[----:B------:R-:W-:Y:S01]  /*8b00*/  ISETP.NE.AND.EX P0, PT, R31, RZ, PT, P0 ;  /* 0x000000ff1f00720c */ /* 0x000fe20003f05300 */
[----:B------:R2:W4:Y:S01]  /*8b10*/  F2I.U32.TRUNC.NTZ R13, R0 ;  /* 0x00000000000d7305 */ /* 0x000522000020f000 */
[----:B------:R-:W2:Y:S01]  /*8b20*/  LDC R15, c[0x0][0x148] ;  /* 0x00005200ff0f7b82 */ /* 0x000ea20000000800 */
[----:B0-----:R-:W-:-:S02]  /*8b30*/  SHF.R.U64 R12, R4, R6, R3 ;  /* 0x00000006040c7219 */ /* 0x001fc40000001203 */
[----:B------:R-:W-:-:S05]  /*8b40*/  SHF.R.U32.HI R3, RZ, R6, R3 ;  /* 0x00000006ff037219 */ /* 0x000fca0000011603 */
[----:B------:R-:W0:Y:S01]  /*8b50*/  LDC R20, c[0x0][0x600] ;  /* 0x00018000ff147b82 */ /* 0x000e220000000800 */
[-CC-:B-1----:R-:W-:Y:S02]  /*8b60*/  SHF.R.U64 R10, R12, R8.reuse, R3.reuse ;  /* 0x000000080c0a7219 */ /* 0x182fe40000001203 */
[----:B------:R-:W-:-:S05]  /*8b70*/  SHF.R.U32.HI R3, RZ, R8, R3 ;  /* 0x00000008ff037219 */ /* 0x000fca0000011603 */
[----:B------:R-:W1:Y:S01]  /*8b80*/  LDC R21, c[0x0][0x648] ;  /* 0x00019200ff157b82 */ /* 0x000e620000000800 */
[-C--:B---3--:R-:W-:Y:S02]  /*8b90*/  SHF.L.U32 R4, R5, R28.reuse, RZ ;  /* 0x0000001c05047219 */ /* 0x088fe400000006ff */
[-CC-:B------:R-:W-:Y:S02]  /*8ba0*/  SHF.R.U64 R14, R10, R28.reuse, R3.reuse ;  /* 0x0000001c0a0e7219 */ /* 0x180fe40000001203 */
[----:B------:R-:W-:Y:S02]  /*8bb0*/  SHF.R.U32.HI R5, RZ, R28, R3 ;  /* 0x0000001cff057219 */ /* 0x000fe40000011603 */
[----:B------:R-:W-:Y:S01]  /*8bc0*/  LOP3.LUT R153, RZ, R4, RZ, 0x33, !PT ;  /* 0x00000004ff997212 */ /* 0x000fe200078e33ff */
[----:B------:R-:W3:Y:S01]  /*8bd0*/  LDC R25, c[0x0][0x638] ;  /* 0x00018e00ff197b82 */ /* 0x000ee20000000800 */
[----:B------:R-:W-:Y:S01]  /*8be0*/  SHF.L.U32 R28, R7, R28, RZ ;  /* 0x0000001c071c7219 */ /* 0x000fe200000006ff */
[----:B------:R-:W-:-:S06]  /*8bf0*/  IMAD.MOV.U32 R4, RZ, RZ, R14 ;  /* 0x000000ffff047224 */ /* 0x000fcc00078e000e */
[----:B------:R-:W0:Y:S01]  /*8c00*/  LDC R27, c[0x0][0x610] ;  /* 0x00018400ff1b7b82 */ /* 0x000e220000000800 */
[----:B----4-:R-:W-:Y:S05]  /*8c10*/  @!P0 BRA `(.L_x_289) ;  /* 0x0000000000288947 */ /* 0x010fea0003800000 */
        /* <DEDUP_REMOVED lines=10> */
.L_x_289:
[----:B------:R-:W-:Y:S01]  /*8cc0*/  ISETP.NE.AND P0, PT, R2, 0x1, PT ;  /* 0x000000010200780c */ /* 0x000fe20003f05270 */
[----:B------:R-:W-:Y:S01]  /*8cd0*/  IMAD.MOV R13, RZ, RZ, -R13 ;  /* 0x000000ffff0d7224 */ /* 0x000fe200078e0a0d */
[----:B-12---:R-:W-:Y:S01]  /*8ce0*/  SHF.R.U64 R0, R4, R21, R5 ;  /* 0x0000001504007219 */ /* 0x006fe20000001205 */
[----:B0-----:R-:W-:Y:S01]  /*8cf0*/  VIADD R5, R20, 0xffffffff ;  /* 0xffffffff14057836 */ /* 0x001fe20000000000 */
[----:B------:R-:W-:-:S03]  /*8d00*/  LOP3.LUT R153, R10, R153, RZ, 0xc0, !PT ;  /* 0x000000990a997212 */ /* 0x000fc600078ec0ff */
[----:B------:R-:W-:Y:S01]  /*8d10*/  IMAD.MOV R3, RZ, RZ, -R0 ;  /* 0x000000ffff037224 */ /* 0x000fe200078e0a00 */
[----:B------:R-:W-:Y:S01]  /*8d20*/  LOP3.LUT R5, R12, R5, RZ, 0xc0, !PT ;  /* 0x000000050c057212 */ /* 0x000fe200078ec0ff */
[----:B------:R-:W-:Y:S02]  /*8d30*/  IMAD R153, R28, R0, R153 ;  /* 0x000000001c997224 */ /* 0x000fe400078e0299 */
[----:B---3--:R-:W-:Y:S02]  /*8d40*/  IMAD R0, R3, R25, R14 ;  /* 0x0000001903007224 */ /* 0x008fe400078e020e */
[----:B------:R-:W-:Y:S02]  /*8d50*/  @P0 IMAD R26, R15, R13, R24 ;  /* 0x0000000d0f1a0224 */ /* 0x000fe400078e0218 */
[----:B------:R-:W-:Y:S02]  /*8d60*/  IMAD R4, R0, R20, R5 ;  /* 0x0000001400047224 */ /* 0x000fe400078e0205 */
[----:B------:R-:W-:-:S02]  /*8d70*/  IMAD R153, R153, R27, R26 ;  /* 0x0000001b99997224 */ /* 0x000fc400078e021a */
[----:B------:R-:W-:-:S03]  /*8d80*/  IMAD.MOV.U32 R3, RZ, RZ, 0x1 ;  /* 0x00000001ff037424 */ /* 0x000fc600078e00ff */
[----:B------:R-:W-:Y:S02]  /*8d90*/  SEL R152, R4, R153, !P0 ;  /* 0x0000009904987207 */ /* 0x000fe40004000000 */
[----:B------:R-:W-:Y:S02]  /*8da0*/  PRMT R0, R3, 0x7610, R0 ;  /* 0x0000761003007816 */ /* 0x000fe40000000000 */
[----:B------:R-:W-:-:S07]  /*8db0*/  SEL R153, R153, R4, !P0 ;  /* 0x0000000499997207 */ /* 0x000fce0004000000 */
.L_x_287:
[----:B------:R-:W-:-:S13]  /*8dc0*/  LOP3.LUT P0, RZ, R0, 0xff, RZ, 0xc0, !PT ;  /* 0x000000ff00ff7812 */ /* 0x000fda000780c0ff */
[----:B------:R-:W-:Y:S05]  /*8dd0*/  @P0 BRA `(.L_x_290) ;  /* 0xffffff8000dc0947 */ /* 0x000fea000383ffff */
[----:B------:R-:W-:Y:S05]  /*8de0*/  EXIT ;  /* 0x000000000000794d */ /* 0x000fea0003800000 */
.L_x_7:
[----:B0-----:R-:W-:Y:S01]  /*8df0*/  ULDC.64 UR4, c[0x0][0x650] ;  /* 0x0001940000047ab9 */ /* 0x001fe20000000a00 */
        /* <DEDUP_REMOVED lines=25> */
.L_x_292:
[----:B------:R-:W0:Y:S01]  /*8f90*/  LDC.64 R26, c[0x0][0x640] ;  /* 0x00019000ff1a7b82 */ /* 0x000e220000000a00 */
[-CC-:B------:R-:W-:Y:S01]  /*8fa0*/  SHF.R.U64 R20, R12, R8.reuse, R13.reuse ;  /* 0x000000080c147219 */ /* 0x180fe2000000120d */
[----:B------:R-:W-:Y:S01]  /*8fb0*/  IMAD.MOV.U32 R30, RZ, RZ, 0x1 ;  /* 0x00000001ff1e7424 */ /* 0x000fe200078e00ff */
[----:B------:R-:W-:Y:S02]  /*8fc0*/  SHF.R.U32.HI R6, RZ, R8, R13 ;  /* 0x00000008ff067219 */ /* 0x000fe4000001160d */
[----:B------:R-:W-:-:S03]  /*8fd0*/  IADD3 R11, P0, RZ, -R20, RZ ;  /* 0x80000014ff0b7210 */ /* 0x000fc60007f1e0ff */
[----:B------:R-:W1:Y:S02]  /*8fe0*/  LDC R10, c[0x0][0x618] ;  /* 0x00018600ff0a7b82 */ /* 0x000e640000000800 */
[----:B------:R-:W-:-:S04]  /*8ff0*/  IMAD.X R7, RZ, RZ, ~R6, P0 ;  /* 0x000000ffff077224 */ /* 0x000fc800000e0e06 */
[-C--:B------:R-:W-:Y:S02]  /*9000*/  IMAD R8, R7, R22.reuse, RZ ;  /* 0x0000001607087224 */ /* 0x080fe400078e02ff */
[----:B------:R-:W2:Y:S01]  /*9010*/  LDC R12, c[0x0][0x608] ;  /* 0x00018200ff0c7b82 */ /* 0x000ea20000000800 */
[----:B------:R-:W-:-:S04]  /*9020*/  IMAD.WIDE.U32 R6, R11, R22, R16 ;  /* 0x000000160b067225 */ /* 0x000fc800078e0010 */
[----:B------:R-:W-:-:S03]  /*9030*/  IMAD R11, R11, R23, R8 ;  /* 0x000000170b0b7224 */ /* 0x000fc600078e0208 */
[----:B------:R-:W3:Y:S01]  /*9040*/  LDC R25, c[0x0][0x658] ;  /* 0x00019600ff197b82 */ /* 0x000ee20000000800 */
[----:B------:R-:W-:Y:S01]  /*9050*/  IMAD.IADD R7, R7, 0x1, R11 ;  /* 0x0000000107077824 */ /* 0x000fe200078e020b */
[----:B0-----:R-:W-:-:S04]  /*9060*/  ISETP.NE.U32.AND P0, PT, R26, RZ, PT ;  /* 0x000000ff1a00720c */ /* 0x001fc80003f05070 */
[----:B------:R-:W-:Y:S02]  /*9070*/  ISETP.NE.AND.EX P0, PT, R27, RZ, PT, P0 ;  /* 0x000000ff1b00720c */ /* 0x000fe40003f05300 */
[----:B------:R-:W0:Y:S01]  /*9080*/  LDC R23, c[0x0][0x600] ;  /* 0x00018000ff177b82 */ /* 0x000e220000000800 */
[-CC-:B-1----:R-:W-:Y:S02]  /*9090*/  SHF.R.U64 R8, R6, R10.reuse, R7.reuse ;  /* 0x0000000a06087219 */ /* 0x182fe40000001207 */
[----:B------:R-:W-:Y:S01]  /*90a0*/  SHF.R.U32.HI R7, RZ, R10, R7 ;  /* 0x0000000aff077219 */ /* 0x000fe20000011607 */
[----:B------:R-:W-:-:S04]  /*90b0*/  IMAD.MOV.U32 R10, RZ, RZ, -0x1 ;  /* 0xffffffffff0a7424 */ /* 0x000fc800078e00ff */
        /* <DEDUP_REMOVED lines=21> */
.L_x_293:
[----:B------:R-:W-:Y:S01]  /*9210*/  ISETP.NE.AND P0, PT, R2, 0x1, PT ;  /* 0x000000010200780c */ /* 0x000fe20003f05270 */
[----:B0-----:R-:W-:Y:S01]  /*9220*/  VIADD R11, R23, 0xffffffff ;  /* 0xffffffff170b7836 */ /* 0x001fe20000000000 */
[----:B-1----:R-:W-:Y:S02]  /*9230*/  SHF.R.U64 R6, R6, R24, R7 ;  /* 0x0000001806067219 */ /* 0x002fe40000001207 */
[----:B------:R-:W-:Y:S02]  /*9240*/  SHF.L.U32 R30, R30, R25, RZ ;  /* 0x000000191e1e7219 */ /* 0x000fe400000006ff */
[----:B------:R-:W-:Y:S01]  /*9250*/  LOP3.LUT R5, R21, R32, RZ, 0xc0, !PT ;  /* 0x0000002015057212 */ /* 0x000fe200078ec0ff */
[----:B------:R-:W-:-:S04]  /*9260*/  IMAD.MOV R7, RZ, RZ, -R6 ;  /* 0x000000ffff077224 */ /* 0x000fc800078e0a06 */
[----:B------:R-:W-:Y:S01]  /*9270*/  IMAD R6, R30, R6, R5 ;  /* 0x000000061e067224 */ /* 0x000fe200078e0205 */
[----:B------:R-:W-:Y:S01]  /*9280*/  LOP3.LUT R5, R8, R11, RZ, 0xc0, !PT ;  /* 0x0000000b08057212 */ /* 0x000fe200078ec0ff */
[----:B------:R-:W-:Y:S02]  /*9290*/  @P0 IMAD R3, R9, R14, R4 ;  /* 0x0000000e09030224 */ /* 0x000fe400078e0204 */
[----:B--2---:R-:W-:Y:S02]  /*92a0*/  IMAD R4, R7, R28, R22 ;  /* 0x0000001c07047224 */ /* 0x004fe400078e0216 */
[----:B---3--:R-:W-:Y:S02]  /*92b0*/  IMAD R3, R6, R29, R3 ;  /* 0x0000001d06037224 */ /* 0x008fe400078e0203 */
[----:B------:R-:W-:Y:S02]  /*92c0*/  IMAD R4, R4, R23, R5 ;  /* 0x0000001704047224 */ /* 0x000fe400078e0205 */
[----:B------:R-:W-:-:S02]  /*92d0*/  IMAD.MOV.U32 R8, RZ, RZ, 0x1 ;  /* 0x00000001ff087424 */ /* 0x000fc400078e00ff */
[----:B------:R-:W-:Y:S01]  /*92e0*/  IMAD.MOV.U32 R6, RZ, RZ, R20 ;  /* 0x000000ffff067224 */ /* 0x000fe200078e0014 */
[----:B------:R-:W-:Y:S02]  /*92f0*/  SEL R7, R4, R3, !P0 ;  /* 0x0000000304077207 */ /* 0x000fe40004000000 */
[----:B------:R-:W-:-:S07]  /*9300*/  SEL R13, R3, R4, !P0 ;  /* 0x00000004030d7207 */ /* 0x000fce0004000000 */
.L_x_291:
[----:B------:R-:W-:-:S08]  /*9310*/  NOP ;  /* 0x0000000000007918 */ /* 0x000fd00000000000 */
[----:B------:R-:W0:-:S00]  /*9320*/  USETMAXREG.DEALLOC.CTAPOOL 0x28 ;  /* 0x00000028000079c8 */ /* 0x000e0000080e0500 */
[----:B0-----:R-:W-:-:S13]  /*9330*/  ISETP.NE.AND P0, PT, R0, RZ, PT ;  /* 0x000000ff0000720c */ /* 0x001fda0003f05270 */
[----:B------:R-:W-:Y:S05]  /*9340*/  @P0 EXIT ;  /* 0x000000000000094d */ /* 0x000fea0003800000 */
[----:B------:R-:W-:Y:S01]  /*9350*/  LOP3.LUT P0, RZ, R8, 0xff, RZ, 0xc0, !PT ;  /* 0x000000ff08ff7812 */ /* 0x000fe2000780c0ff */
[----:B------:R-:W-:Y:S02]  /*9360*/  IMAD.MOV.U32 R0, RZ, RZ, 0x1 ;  /* 0x00000001ff007424 */ /* 0x000fe400078e00ff */
[----:B------:R-:W-:-:S10]  /*9370*/  IMAD.MOV.U32 R3, RZ, RZ, RZ ;  /* 0x000000ffff037224 */ /* 0x000fd400078e00ff */
[----:B------:R-:W-:Y:S05]  /*9380*/  @!P0 BRA `(.L_x_294) ;  /* 0x0000000c00748947 */ /* 0x000fea0003800000 */
[----:B------:R-:W0:Y:S01]  /*9390*/  LDC R0, c[0x0][0x28c] ;  /* 0x0000a300ff007b82 */ /* 0x000e220000000800 */
[----:B------:R-:W-:Y:S01]  /*93a0*/  ULDC UR5, c[0x0][0x658] ;  /* 0x0001960000057ab9 */ /* 0x000fe20000000800 */
[----:B------:R-:W-:Y:S01]  /*93b0*/  UMOV UR7, 0xffffffff ;  /* 0xffffffff00077882 */ /* 0x000fe20000000000 */
[----:B------:R-:W-:Y:S01]  /*93c0*/  ULDC UR6, c[0x0][0xc] ;  /* 0x0000030000067ab9 */ /* 0x000fe20000000800 */
[----:B------:R-:W-:Y:S01]  /*93d0*/  USHF.L.U32 UR9, UR7, UR5, URZ ;  /* 0x0000000507097299 */ /* 0x000fe2000800063f */
[----:B------:R-:W-:Y:S01]  /*93e0*/  BSSY B0, `(.L_x_294) ;  /* 0x00000d7000007945 */ /* 0x000fe20003800000 */
[----:B------:R-:W-:Y:S01]  /*93f0*/  UMOV UR8, 0x1 ;  /* 0x0000000100087882 */ /* 0x000fe20000000000 */
[----:B------:R-:W-:Y:S01]  /*9400*/  ULDC UR7, c[0x0][0x10] ;  /* 0x0000040000077ab9 */ /* 0x000fe20000000800 */
[----:B------:R-:W1:Y:S01]  /*9410*/  S2UR UR10, SR_CgaCtaId ;  /* 0x00000000000a79c3 */ /* 0x000e620000008800 */
[----:B------:R-:W-:Y:S01]  /*9420*/  UIMAD.WIDE.U32 UR6, UR6, UR7, URZ ;  /* 0x00000007060672a5 */ /* 0x000fe2000f8e003f */
[----:B------:R-:W-:Y:S01]  /*9430*/  IMAD.MOV.U32 R9, RZ, RZ, 0x1 ;  /* 0x00000001ff097424 */ /* 0x000fe200078e00ff */
[----:B------:R-:W-:Y:S01]  /*9440*/  USHF.L.U32 UR5, UR8, UR5, URZ ;  /* 0x0000000508057299 */ /* 0x000fe2000800063f */
[----:B------:R-:W-:Y:S01]  /*9450*/  LOP3.LUT R12, R19, 0x2, RZ, 0xfc, !PT ;  /* 0x00000002130c7812 */ /* 0x000fe200078efcff */
[----:B------:R-:W-:Y:S01]  /*9460*/  ULDC UR4, c[0x0][0x600] ;  /* 0x0001800000047ab9 */ /* 0x000fe20000000800 */
[----:B------:R-:W-:Y:S01]  /*9470*/  ULDC UR8, c[0x0][0x14] ;  /* 0x0000050000087ab9 */ /* 0x000fe20000000800 */
[----:B------:R-:W-:-:S02]  /*9480*/  UIADD3 UR4, UR4, -0x1, URZ ;  /* 0xffffffff04047890 */ /* 0x000fc4000fffe03f */
[----:B------:R-:W-:Y:S02]  /*9490*/  UIMAD.WIDE.U32 UR30, UR6, UR8, URZ ;  /* 0x00000008061e72a5 */ /* 0x000fe4000f8e003f */
[----:B------:R-:W-:Y:S02]  /*94a0*/  UIMAD UR7, UR7, UR8, URZ ;  /* 0x00000008070772a4 */ /* 0x000fe4000f8e023f */
[----:B------:R-:W-:Y:S02]  /*94b0*/  ULOP3.LUT UR6, URZ, UR9, URZ, 0x33, !UPT ;  /* 0x000000093f067292 */ /* 0x000fe4000f8e333f */
[----:B------:R-:W-:Y:S01]  /*94c0*/  UIADD3 UR7, UR31, UR7, URZ ;  /* 0x000000071f077290 */ /* 0x000fe2000fffe03f */
[----:B0-----:R-:W-:Y:S01]  /*94d0*/  VIADD R0, R0, 0x3f ;  /* 0x0000003f00007836 */ /* 0x001fe20000000000 */
[----:B------:R-:W-:-:S04]  /*94e0*/  ULDC.64 UR38, c[0x0][0x198] ;  /* 0x0000660000267ab9 */ /* 0x000fc80000000a00 */
[----:B------:R-:W-:Y:S01]  /*94f0*/  SHF.R.S32.HI R3, RZ, 0x1f, R0 ;  /* 0x0000001fff037819 */ /* 0x000fe20000011400 */
[----:B-1----:R-:W-:-:S03]  /*9500*/  IMAD.U32 R10, RZ, RZ, UR10 ;  /* 0x0000000aff0a7e24 */ /* 0x002fc6000f8e00ff */
[----:B------:R-:W-:Y:S01]  /*9510*/  LEA.HI R3, R3, R0, RZ, 0x6 ;  /* 0x0000000003037211 */ /* 0x000fe200078f30ff */
[----:B------:R-:W-:-:S03]  /*9520*/  IMAD.MOV.U32 R0, RZ, RZ, 0x1 ;  /* 0x00000001ff007424 */ /* 0x000fc600078e00ff */
[----:B------:R-:W-:Y:S01]  /*9530*/  SHF.R.S32.HI R8, RZ, 0x6, R3 ;  /* 0x00000006ff087819 */ /* 0x000fe20000011403 */
[----:B------:R-:W-:-:S04]  /*9540*/  IMAD.MOV.U32 R3, RZ, RZ, RZ ;  /* 0x000000ffff037224 */ /* 0x000fc800078e00ff */
[----:B------:R-:W-:-:S07]  /*9550*/  VIADD R11, R8, 0x1 ;  /* 0x00000001080b7836 */ /* 0x000fce0000000000 */
.L_x_305:
[----:B------:R-:W-:-:S03]  /*9560*/  UMOV UR8, 0xffffffff ;  /* 0xffffffff00087882 */ /* 0x000fc60000000000 */
[----:B------:R-:W-:Y:S05]  /*9570*/  BRA.DIV UR8, `(.L_x_295) ;  /* 0x0000000e08987947 */ /* 0x000fea000b800000 */
[----:B------:R-:W-:-:S13]  /*9580*/  ELECT P6, URZ, PT ;  /* 0x00000000003f782f */ /* 0x000fda00038c0000 */
.L_x_314:
[----:B------:R-:W0:Y:S01]  /*9590*/  LDC R4, c[0x0][0x28c] ;  /* 0x0000a300ff047b82 */ /* 0x000e220000000800 */
[----:B------:R-:W-:Y:S01]  /*95a0*/  BSSY B1, `(.L_x_296) ;  /* 0x0000047000017945 */ /* 0x000fe20003800000 */
[----:B0-----:R-:W-:-:S13]  /*95b0*/  ISETP.LT.OR P6, PT, R4, 0x1, !P6 ;  /* 0x000000010400780c */ /* 0x001fda00077c1670 */
[----:B------:R-:W-:Y:S05]  /*95c0*/  @P6 BRA `(.L_x_297) ;  /* 0x0000000400106947 */ /* 0x000fea0003800000 */
[----:B------:R-:W-:Y:S02]  /*95d0*/  IMAD R13, R13, 0x8, R10 ;  /* 0x000000080d0d7824 */ /* 0x000fe400078e020a */
[----:B------:R-:W-:Y:S02]  /*95e0*/  IMAD.SHL.U32 R20, R7, 0x100, RZ ;  /* 0x0000010007147824 */ /* 0x000fe400078e00ff */
[----:B------:R-:W-:Y:S02]  /*95f0*/  IMAD.MOV.U32 R21, RZ, RZ, RZ ;  /* 0x000000ffff157224 */ /* 0x000fe400078e00ff */
[----:B------:R-:W-:Y:S02]  /*9600*/  IMAD.MOV.U32 R4, RZ, RZ, R11 ;  /* 0x000000ffff047224 */ /* 0x000fe400078e000b */
[----:B------:R-:W-:Y:S02]  /*9610*/  IMAD.MOV.U32 R5, RZ, RZ, R0 ;  /* 0x000000ffff057224 */ /* 0x000fe400078e0000 */
[----:B------:R-:W-:-:S02]  /*9620*/  IMAD.MOV.U32 R7, RZ, RZ, R3 ;  /* 0x000000ffff077224 */ /* 0x000fc400078e0003 */
[----:B------:R-:W-:-:S07]  /*9630*/  IMAD.SHL.U32 R15, R13, 0x10, RZ ;  /* 0x000000100d0f7824 */ /* 0x000fce00078e00ff */
.L_x_300:
[----:B------:R-:W0:Y:S01]  /*9640*/  S2UR UR8, SR_CgaCtaId ;  /* 0x00000000000879c3 */ /* 0x000e220000008800 */
[----:B------:R-:W-:Y:S02]  /*9650*/  MOV R13, 0x400 ;  /* 0x00000400000d7802 */ /* 0x000fe40000000f00 */
[----:B------:R-:W-:-:S13]  /*9660*/  LOP3.LUT P1, RZ, R18, 0x7f, RZ, 0xc0, !PT ;  /* 0x0000007f12ff7812 */ /* 0x000fda000782c0ff */
[----:B------:R-:W1:Y:S01]  /*9670*/  @!P1 LDC R14, c[0x0][0x500] ;  /* 0x00014000ff0e9b82 */ /* 0x000e620000000800 */
[----:B0-----:R-:W-:-:S05]  /*9680*/  IMAD.U32 R10, RZ, RZ, UR8 ;  /* 0x00000008ff0a7e24 */ /* 0x001fca000f8e00ff */
[----:B------:R-:W-:Y:S02]  /*9690*/  LEA R24, R10, R13, 0x18 ;  /* 0x0000000d0a187211 */ /* 0x000fe400078ec0ff */
[----:B------:R-:W-:-:S03]  /*96a0*/  SHF.L.U32 R13, R5, 0x1f, RZ ;  /* 0x0000001f050d7819 */ /* 0x000fc600000006ff */
[----:B------:R-:W-:-:S04]  /*96b0*/  IMAD R22, R7, 0x8, R24 ;  /* 0x0000000807167824 */ /* 0x000fc800078e0218 */
[----:B------:R-:W0:Y:S02]  /*96c0*/  SYNCS.PHASECHK.TRANS64.TRYWAIT P0, [R22+URZ+0x10], R13 ;  /* 0x0000100d160075a7 */ /* 0x000e24000800017f */
[----:B01----:R-:W-:Y:S05]  /*96d0*/  @!P0 BRA `(.L_x_298) ;  /* 0x0000000c00608947 */ /* 0x003fea0003800000 */
.L_x_315:
[----:B0-----:R-:W-:Y:S01]  /*96e0*/  PRMT R13, R12, 0x9910, RZ ;  /* 0x000099100c0d7816 */ /* 0x001fe200000000ff */
[----:B------:R0:W-:Y:S03]  /*96f0*/  @!P1 SYNCS.ARRIVE.TRANS64 RZ, [R22+URZ], R14 ;  /* 0x0000000e16ff99a7 */ /* 0x0001e6000800003f */
[----:B------:R-:W-:-:S13]  /*9700*/  ISETP.NE.AND P0, PT, R13, 0x2, PT ;  /* 0x000000020d00780c */ /* 0x000fda0003f05270 */
[----:B0-----:R-:W-:Y:S05]  /*9710*/  @P0 BRA `(.L_x_299) ;  /* 0x0000000000040947 */ /* 0x001fea0003800000 */
[----:B------:R-:W-:Y:S01]  /*9720*/  BPT.TRAP 0x1 ;  /* 0x000000040000795c */ /* 0x000fe20000300000 */
.L_x_299:
[----:B------:R-:W-:Y:S01]  /*9730*/  IMAD R13, R7, 0x10, R10 ;  /* 0x00000010070d7824 */ /* 0x000fe200078e020a */
[----:B------:R-:W-:Y:S01]  /*9740*/  R2UR UR34, R21 ;  /* 0x00000000152272ca */ /* 0x000fe200000e0000 */
[----:B------:R-:W-:Y:S01]  /*9750*/  VIADD R4, R4, 0xffffffff ;  /* 0xffffffff04047836 */ /* 0x000fe20000000000 */
[----:B------:R-:W-:Y:S01]  /*9760*/  R2UR UR33, R22 ;  /* 0x00000000162172ca */ /* 0x000fe200000e0000 */
[----:B------:R-:W-:Y:S01]  /*9770*/  IMAD.SHL.U32 R13, R13, 0x200, RZ ;  /* 0x000002000d0d7824 */ /* 0x000fe200078e00ff */
[----:B------:R-:W-:Y:S01]  /*9780*/  R2UR UR36, R6 ;  /* 0x00000000062472ca */ /* 0x000fe200000e0000 */
[----:B------:R-:W-:Y:S01]  /*9790*/  UIADD3 UR14, UP0, UR38, 0xf0, URZ ;  /* 0x000000f0260e7890 */ /* 0x000fe2000ff1e03f */
[----:B------:R-:W-:Y:S01]  /*97a0*/  R2UR UR35, R15 ;  /* 0x000000000f2372ca */ /* 0x000fe200000e0000 */
[--C-:B------:R-:W-:Y:S01]  /*97b0*/  IMAD R13, R13, 0x4, R24.reuse ;  /* 0x000000040d0d7824 */ /* 0x100fe200078e0218 */
[----:B------:R-:W-:Y:S01]  /*97c0*/  R2UR UR19, R20 ;  /* 0x00000000141372ca */ /* 0x000fe200000e0000 */
[----:B------:R-:W-:Y:S01]  /*97d0*/  IMAD R24, R7, 0x10000, R24 ;  /* 0x0001000007187824 */ /* 0x000fe200078e0218 */
[----:B------:R-:W-:Y:S01]  /*97e0*/  UIADD3 UR40, UP1, UR38, 0x1f0, URZ ;  /* 0x000001f026287890 */ /* 0x000fe2000ff3e03f */
[----:B------:R-:W-:Y:S01]  /*97f0*/  ISETP.GT.AND P1, PT, R4, 0x1, PT ;  /* 0x000000010400780c */ /* 0x000fe20003f24270 */
[----:B------:R-:W-:Y:S01]  /*9800*/  UIADD3.X UR15, URZ, UR39, URZ, UP0, !UPT ;  /* 0x000000273f0f7290 */ /* 0x000fe200087fe43f */
[----:B------:R-:W-:Y:S01]  /*9810*/  R2UR UR24, R13 ;  /* 0x000000000d1872ca */ /* 0x000fe200000e0000 */
[----:B------:R-:W-:Y:S01]  /*9820*/  UIADD3 UR26, UR34, 0x20, URZ ;  /* 0x00000020221a7890 */ /* 0x000fe2000fffe03f */
[----:B------:R-:W-:Y:S01]  /*9830*/  R2UR UR8, R24 ;  /* 0x00000000180872ca */ /* 0x000fe200000e0000 */
[----:B------:R-:W-:Y:S01]  /*9840*/  UIADD3.X UR41, URZ, UR39, URZ, UP1, !UPT ;  /* 0x000000273f297290 */ /* 0x000fe20008ffe43f */
[----:B------:R-:W-:Y:S01]  /*9850*/  VIADD R7, R7, 0x1 ;  /* 0x0000000107077836 */ /* 0x000fe20000000000 */
[----:B------:R-:W-:Y:S01]  /*9860*/  UMOV UR13, 0xff0000 ;  /* 0x00ff0000000d7882 */ /* 0x000fe20000000000 */
[----:B------:R-:W-:Y:S01]  /*9870*/  UMOV UR22, 0x0 ;  /* 0x0000000000167882 */ /* 0x000fe20000000000 */
[----:B------:R-:W-:Y:S01]  /*9880*/  UMOV UR23, 0x10000000 ;  /* 0x1000000000177882 */ /* 0x000fe20000000000 */
[----:B------:R-:W-:Y:S01]  /*9890*/  UMOV UR25, UR33 ;  /* 0x0000002100197c82 */ /* 0x000fe20008000000 */
[----:B------:R-:W-:Y:S01]  /*98a0*/  ISETP.NE.AND P0, PT, R7, 0x2, PT ;  /* 0x000000020700780c */ /* 0x000fe20003f05270 */
[----:B------:R-:W-:Y:S01]  /*98b0*/  UMOV UR28, UR36 ;  /* 0x00000024001c7c82 */ /* 0x000fe20008000000 */
[----:B------:R-:W-:Y:S01]  /*98c0*/  UMOV UR27, UR35 ;  /* 0x00000023001b7c82 */ /* 0x000fe20008000000 */
[----:B------:R-:W-:Y:S01]  /*98d0*/  UMOV UR17, UR33 ;  /* 0x0000002100117c82 */ /* 0x000fe20008000000 */
[----:B------:R-:W-:Y:S01]  /*98e0*/  UIADD3 UR32, UR24, 0x100, URZ ;  /* 0x0000010018207890 */ /* 0x000fe2000fffe03f */
[----:B------:R-:W-:Y:S01]  /*98f0*/  SEL R14, RZ, 0x1, P0 ;  /* 0x00000001ff0e7807 */ /* 0x000fe20000000000 */
[----:B------:R-:W-:Y:S01]  /*9900*/  UIADD3 UR24, UR24, 0x4100, URZ ;  /* 0x0000410018187890 */ /* 0x000fe2000fffe03f */
[----:B------:R-:W-:Y:S01]  /*9910*/  VIADD R21, R21, 0x40 ;  /* 0x0000004015157836 */ /* 0x000fe20000000000 */
[----:B------:R-:W-:Y:S01]  /*9920*/  UIADD3 UR16, UR8, 0x10100, URZ ;  /* 0x0001010008107890 */ /* 0x000fe2000fffe03f */
[----:B------:R-:W-:Y:S01]  /*9930*/  LOP3.LUT R5, R5, R14, RZ, 0x3c, !PT ;  /* 0x0000000e05057212 */ /* 0x000fe200078e3cff */
[----:B------:R-:W-:Y:S01]  /*9940*/  UIADD3 UR8, UR8, 0x18100, URZ ;  /* 0x0001810008087890 */ /* 0x000fe2000fffe03f */
[----:B------:R-:W-:Y:S01]  /*9950*/  SEL R7, R7, RZ, P0 ;  /* 0x000000ff07077207 */ /* 0x000fe20000000000 */
[----:B------:R-:W-:Y:S01]  /*9960*/  UMOV UR18, UR34 ;  /* 0x0000002200127c82 */ /* 0x000fe20008000000 */
[----:B------:R-:W-:Y:S01]  /*9970*/  UMOV UR20, UR36 ;  /* 0x0000002400147c82 */ /* 0x000fe20008000000 */
[----:B------:R0:W-:Y:S01]  /*9980*/  UTMALDG.3D.MULTICAST [UR32], [UR14], UR13, desc[UR22] ;  /* 0x000016200e0073b4 */ /* 0x0001e2000801180d */
[----:B------:R-:W-:Y:S01]  /*9990*/  UMOV UR9, UR33 ;  /* 0x0000002100097c82 */ /* 0x000fe20008000000 */
[----:B------:R-:W-:Y:S01]  /*99a0*/  UMOV UR11, UR19 ;  /* 0x00000013000b7c82 */ /* 0x000fe20008000000 */
[----:B------:R-:W-:Y:S01]  /*99b0*/  UMOV UR12, UR36 ;  /* 0x00000024000c7c82 */ /* 0x000fe20008000000 */
[----:B------:R-:W-:Y:S01]  /*99c0*/  UMOV UR10, UR26 ;  /* 0x0000001a000a7c82 */ /* 0x000fe20008000000 */
[----:B------:R0:W-:Y:S01]  /*99d0*/  UTMALDG.3D.MULTICAST [UR24], [UR14], UR13, desc[UR22] ;  /* 0x000016180e0073b4 */ /* 0x0001e2000801180d */
[----:B------:R0:W-:Y:S01]  /*99e0*/  UTMALDG.3D [UR16], [UR40], desc[UR22] ;  /* 0x00001610280075b4 */ /* 0x0001e20008011000 */
[----:B------:R0:W-:Y:S02]  /*99f0*/  UTMALDG.3D [UR8], [UR40], desc[UR22] ;  /* 0x00001608280075b4 */ /* 0x0001e40008011000 */
[----:B0-----:R-:W-:Y:S05]  /*9a00*/  @P1 BRA `(.L_x_300) ;  /* 0xfffffffc000c1947 */ /* 0x001fea000383ffff */
.L_x_297:
[----:B------:R-:W-:Y:S05]  /*9a10*/  BSYNC B1 ;  /* 0x0000000000017941 */ /* 0x000fea0003800000 */
.L_x_296:
[----:B------:R-:W-:Y:S01]  /*9a20*/  LOP3.LUT P1, RZ, R9, 0xff, RZ, 0xc0, !PT ;  /* 0x000000ff09ff7812 */ /* 0x000fe2000782c0ff */
[----:B------:R-:W-:Y:S01]  /*9a30*/  IMAD.IADD R3, R8, 0x1, R3 ;  /* 0x0000000108037824 */ /* 0x000fe200078e0203 */
[----:B------:R-:W-:Y:S01]  /*9a40*/  IADD3 R16, P2, R16, UR30, RZ ;  /* 0x0000001e10107c10 */ /* 0x000fe2000ff5e0ff */
[----:B------:R-:W-:Y:S01]  /*9a50*/  ULDC.64 UR8, c[0x0][0x650] ;  /* 0x0001940000087ab9 */ /* 0x000fe20000000a00 */
[----:B------:R-:W-:Y:S01]  /*9a60*/  BSSY B1, `(.L_x_301) ;  /* 0x000006c000017945 */ /* 0x000fe20003800000 */
[----:B------:R-:W-:Y:S01]  /*9a70*/  IMAD.MOV.U32 R13, RZ, RZ, -0x1 ;  /* 0xffffffffff0d7424 */ /* 0x000fe200078e00ff */
[----:B------:R-:W-:Y:S01]  /*9a80*/  ISETP.GT.U32.AND P0, PT, R3, 0x1, PT ;  /* 0x000000010300780c */ /* 0x000fe20003f04070 */
[----:B------:R-:W-:Y:S01]  /*9a90*/  IMAD.MOV.U32 R7, RZ, RZ, -0x1 ;  /* 0xffffffffff077424 */ /* 0x000fe200078e00ff */
[----:B------:R-:W-:Y:S01]  /*9aa0*/  SHF.R.U32.HI R4, RZ, 0x1, R3 ;  /* 0x00000001ff047819 */ /* 0x000fe20000011603 */
[----:B------:R-:W-:Y:S01]  /*9ab0*/  IMAD.MOV.U32 R6, RZ, RZ, -0x1 ;  /* 0xffffffffff067424 */ /* 0x000fe200078e00ff */
[----:B------:R-:W-:-:S02]  /*9ac0*/  ISETP.LT.U32.AND P0, PT, R8, 0x2, P0 ;  /* 0x000000020800780c */ /* 0x000fc40000701070 */
[----:B------:R-:W-:Y:S01]  /*9ad0*/  IADD3.X R17, R17, UR7, RZ, P2, !PT ;  /* 0x0000000711117c10 */ /* 0x000fe200097fe4ff */
[----:B------:R-:W0:Y:S01]  /*9ae0*/  @P1 S2R R10, SR_CgaCtaId ;  /* 0x00000000000a1919 */ /* 0x000e220000008800 */
[----:B------:R-:W-:Y:S02]  /*9af0*/  @P1 MOV R5, 0x400 ;  /* 0x0000040000051802 */ /* 0x000fe40000000f00 */
[----:B------:R-:W-:Y:S02]  /*9b00*/  ISETP.GE.U32.AND P2, PT, R16, UR8, PT ;  /* 0x0000000810007c0c */ /* 0x000fe4000bf46070 */
[----:B------:R-:W-:Y:S02]  /*9b10*/  LOP3.LUT R4, R4, 0x1, RZ, 0xc0, !PT ;  /* 0x0000000104047812 */ /* 0x000fe400078ec0ff */
[----:B------:R-:W-:Y:S02]  /*9b20*/  LOP3.LUT R3, R3, 0x1, RZ, 0xc0, !PT ;  /* 0x0000000103037812 */ /* 0x000fe400078ec0ff */
[----:B------:R-:W-:-:S02]  /*9b30*/  PRMT R9, RZ, 0x7610, R9 ;  /* 0x00007610ff097816 */ /* 0x000fc40000000009 */
[----:B0-----:R-:W-:-:S04]  /*9b40*/  @P1 LEA R5, R10, R5, 0x18 ;  /* 0x000000050a051211 */ /* 0x001fc800078ec0ff */
[----:B------:R0:W-:Y:S01]  /*9b50*/  @P1 SYNCS.ARRIVE.TRANS64.A1T0 RZ, [R5+URZ+0x38], RZ ;  /* 0x000038ff05ff19a7 */ /* 0x0001e2000810003f */
[----:B------:R-:W-:-:S04]  /*9b60*/  ISETP.NE.U32.AND P1, PT, R4, 0x1, PT ;  /* 0x000000010400780c */ /* 0x000fc80003f25070 */
[----:B------:R-:W-:Y:S02]  /*9b70*/  ISETP.GT.U32.AND P1, PT, R8, 0x1, !P1 ;  /* 0x000000010800780c */ /* 0x000fe40004f24070 */
[----:B0-----:R-:W-:Y:S02]  /*9b80*/  SEL R5, RZ, 0x1, !P0 ;  /* 0x00000001ff057807 */ /* 0x001fe40004000000 */
[----:B------:R-:W-:Y:S02]  /*9b90*/  ISETP.GE.U32.AND.EX P0, PT, R17, UR9, PT, P2 ;  /* 0x0000000911007c0c */ /* 0x000fe4000bf06120 */
[----:B------:R-:W-:-:S04]  /*9ba0*/  SEL R4, RZ, 0x1, !P1 ;  /* 0x00000001ff047807 */ /* 0x000fc80004800000 */
[----:B------:R-:W-:Y:S02]  /*9bb0*/  LOP3.LUT R0, R4, R0, R5, 0x96, !PT ;  /* 0x0000000004007212 */ /* 0x000fe400078e9605 */
[----:B------:R-:W-:-:S05]  /*9bc0*/  PRMT R4, RZ, 0x7610, R4 ;  /* 0x00007610ff047816 */ /* 0x000fca0000000004 */
[----:B------:R-:W-:Y:S05]  /*9bd0*/  @P0 BRA `(.L_x_302) ;  /* 0x0000000400500947 */ /* 0x000fea0003800000 */
[----:B------:R-:W0:Y:S01]  /*9be0*/  S2R R15, SR_CTAID.X ;  /* 0x00000000000f7919 */ /* 0x000e220000002500 */
[----:B------:R-:W-:Y:S01]  /*9bf0*/  ULDC.64 UR8, c[0x0][0x628] ;  /* 0x00018a0000087ab9 */ /* 0x000fe20000000a00 */
[----:B------:R-:W1:Y:S01]  /*9c00*/  LDC R20, c[0x0][0x144] ;  /* 0x00005100ff147b82 */ /* 0x000e620000000800 */
[----:B------:R-:W-:Y:S01]  /*9c10*/  ISETP.NE.U32.AND P0, PT, RZ, UR8, PT ;  /* 0x00000008ff007c0c */ /* 0x000fe2000bf05070 */
[----:B------:R-:W2:Y:S01]  /*9c20*/  S2R R13, SR_CTAID.Y ;  /* 0x00000000000d7919 */ /* 0x000ea20000002600 */
[----:B------:R-:W-:Y:S01]  /*9c30*/  ULDC UR11, c[0x0][0x630] ;  /* 0x00018c00000b7ab9 */ /* 0x000fe20000000800 */
[----:B------:R-:W-:Y:S01]  /*9c40*/  ULDC UR12, c[0x0][0x150] ;  /* 0x00005400000c7ab9 */ /* 0x000fe20000000800 */
[----:B------:R-:W-:Y:S01]  /*9c50*/  ISETP.NE.AND.EX P0, PT, RZ, UR9, PT, P0 ;  /* 0x00000009ff007c0c */ /* 0x000fe2000bf05300 */
[----:B------:R-:W-:Y:S02]  /*9c60*/  IMAD.MOV.U32 R4, RZ, RZ, R16 ;  /* 0x000000ffff047224 */ /* 0x000fe400078e0010 */
[----:B------:R-:W-:Y:S01]  /*9c70*/  IMAD.MOV.U32 R5, RZ, RZ, R17 ;  /* 0x000000ffff057224 */ /* 0x000fe200078e0011 */
[----:B0-----:R-:W-:-:S09]  /*9c80*/  I2FP.F32.U32 R22, R15 ;  /* 0x0000000f00167245 */ /* 0x001fd20000201000 */
[----:B------:R-:W-:Y:S05]  /*9c90*/  @!P0 BRA `(.L_x_303) ;  /* 0x0000000000288947 */ /* 0x000fea0003800000 */
[----:B------:R-:W-:Y:S02]  /*9ca0*/  ULDC UR10, c[0x0][0x634] ;  /* 0x00018d00000a7ab9 */ /* 0x000fe40000000800 */
[----:B------:R-:W-:-:S05]  /*9cb0*/  IADD3 R5, P0, R16, UR10, RZ ;  /* 0x0000000a10057c10 */ /* 0x000fca000ff1e0ff */
[----:B------:R-:W-:-:S04]  /*9cc0*/  IMAD.X R21, RZ, RZ, R17, P0 ;  /* 0x000000ffff157224 */ /* 0x000fc800000e0611 */
[----:B------:R-:W-:-:S04]  /*9cd0*/  IMAD.WIDE.U32 R6, R21, UR8, RZ ;  /* 0x0000000815067c25 */ /* 0x000fc8000f8e00ff */
[----:B------:R-:W-:-:S04]  /*9ce0*/  IMAD.WIDE.U32 R6, P0, R5, UR9, R6 ;  /* 0x0000000905067c25 */ /* 0x000fc8000f800006 */
[----:B------:R-:W-:-:S04]  /*9cf0*/  IMAD.WIDE.U32 R4, R5, UR8, RZ ;  /* 0x0000000805047c25 */ /* 0x000fc8000f8e00ff */
[----:B------:R-:W-:Y:S01]  /*9d00*/  IMAD.MOV.U32 R4, RZ, RZ, R7 ;  /* 0x000000ffff047224 */ /* 0x000fe200078e0007 */
[----:B------:R-:W-:Y:S01]  /*9d10*/  IADD3 RZ, P1, R5, R6, RZ ;  /* 0x0000000605ff7210 */ /* 0x000fe20007f3e0ff */
[----:B------:R-:W-:-:S04]  /*9d20*/  IMAD.X R5, RZ, RZ, RZ, P0 ;  /* 0x000000ffff057224 */ /* 0x000fc800000e06ff */
[----:B------:R-:W-:-:S08]  /*9d30*/  IMAD.WIDE.U32.X R4, R21, UR9, R4, P1 ;  /* 0x0000000915047c25 */ /* 0x000fd000088e0404 */
.L_x_303:
[----:B------:R-:W-:Y:S01]  /*9d40*/  FMUL R22, R22, UR12 ;  /* 0x0000000c16167c20 */ /* 0x000fe20008400000 */
[--C-:B------:R-:W-:Y:S01]  /*9d50*/  SHF.R.U64 R14, R4, UR11, R5.reuse ;  /* 0x0000000b040e7c19 */ /* 0x100fe20008001205 */
[----:B------:R-:W-:Y:S01]  /*9d60*/  ULDC.64 UR8, c[0x0][0x620] ;  /* 0x0001880000087ab9 */ /* 0x000fe20000000a00 */
[----:B------:R-:W-:Y:S01]  /*9d70*/  SHF.R.U32.HI R4, RZ, UR11, R5 ;  /* 0x0000000bff047c19 */ /* 0x000fe20008011605 */
[----:B------:R-:W-:Y:S01]  /*9d80*/  ULDC.64 UR10, c[0x0][0x640] ;  /* 0x00019000000a7ab9 */ /* 0x000fe20000000a00 */
[----:B------:R-:W-:Y:S01]  /*9d90*/  IADD3 R5, P0, RZ, -R14, RZ ;  /* 0x8000000eff057210 */ /* 0x000fe20007f1e0ff */
[----:B------:R-:W0:Y:S04]  /*9da0*/  F2I.U32.TRUNC.NTZ R22, R22 ;  /* 0x0000001600167305 */ /* 0x000e28000020f000 */
[----:B------:R-:W-:Y:S01]  /*9db0*/  IMAD.X R4, RZ, RZ, ~R4, P0 ;  /* 0x000000ffff047224 */ /* 0x000fe200000e0e04 */
[----:B------:R-:W-:-:S03]  /*9dc0*/  ISETP.NE.U32.AND P0, PT, RZ, UR10, PT ;  /* 0x0000000aff007c0c */ /* 0x000fc6000bf05070 */
[----:B------:R-:W-:Y:S01]  /*9dd0*/  IMAD R4, R4, UR8, RZ ;  /* 0x0000000804047c24 */ /* 0x000fe2000f8e02ff */
[----:B------:R-:W-:-:S03]  /*9de0*/  ISETP.NE.AND.EX P0, PT, RZ, UR11, PT, P0 ;  /* 0x0000000bff007c0c */ /* 0x000fc6000bf05300 */
[C---:B------:R-:W-:Y:S01]  /*9df0*/  IMAD R7, R5.reuse, UR9, R4 ;  /* 0x0000000905077c24 */ /* 0x040fe2000f8e0204 */
[----:B------:R-:W-:Y:S01]  /*9e00*/  ULDC UR9, c[0x0][0x154] ;  /* 0x0000550000097ab9 */ /* 0x000fe20000000800 */
[----:B------:R-:W-:Y:S01]  /*9e10*/  IMAD.WIDE.U32 R4, R5, UR8, R16 ;  /* 0x0000000805047c25 */ /* 0x000fe2000f8e0010 */
[----:B------:R-:W-:-:S03]  /*9e20*/  ULDC UR8, c[0x0][0x618] ;  /* 0x0001860000087ab9 */ /* 0x000fc60000000800 */
[----:B0-----:R-:W-:Y:S02]  /*9e30*/  IMAD.MOV R6, RZ, RZ, -R22 ;  /* 0x000000ffff067224 */ /* 0x001fe400078e0a16 */
[----:B------:R-:W-:Y:S02]  /*9e40*/  IMAD.IADD R5, R5, 0x1, R7 ;  /* 0x0000000105057824 */ /* 0x000fe400078e0207 */
[----:B-1----:R-:W-:Y:S01]  /*9e50*/  IMAD R15, R20, R6, R15 ;  /* 0x00000006140f7224 */ /* 0x002fe200078e020f */
[----:B--2---:R-:W-:Y:S01]  /*9e60*/  I2FP.F32.U32 R6, R13 ;  /* 0x0000000d00067245 */ /* 0x004fe20000201000 */
[----:B------:R-:W0:Y:S01]  /*9e70*/  LDC R20, c[0x0][0x148] ;  /* 0x00005200ff147b82 */ /* 0x000e220000000800 */
[--C-:B------:R-:W-:Y:S02]  /*9e80*/  SHF.R.U64 R21, R4, UR8, R5.reuse ;  /* 0x0000000804157c19 */ /* 0x100fe40008001205 */
[----:B------:R-:W-:Y:S01]  /*9e90*/  SHF.R.U32.HI R4, RZ, UR8, R5 ;  /* 0x00000008ff047c19 */ /* 0x000fe20008011605 */
[----:B------:R-:W-:Y:S01]  /*9ea0*/  FMUL R6, R6, UR9 ;  /* 0x0000000906067c20 */ /* 0x000fe20008400000 */
[----:B------:R-:W-:-:S02]  /*9eb0*/  ULDC UR8, c[0x0][0x608] ;  /* 0x0001820000087ab9 */ /* 0x000fc40000000800 */
[--C-:B------:R-:W-:Y:S01]  /*9ec0*/  SHF.R.U64 R23, R21, UR8, R4.reuse ;  /* 0x0000000815177c19 */ /* 0x100fe20008001204 */
[----:B------:R1:W2:Y:S01]  /*9ed0*/  F2I.U32.TRUNC.NTZ R24, R6 ;  /* 0x0000000600187305 */ /* 0x0002a2000020f000 */
[----:B------:R-:W-:Y:S01]  /*9ee0*/  SHF.R.U32.HI R4, RZ, UR8, R4 ;  /* 0x00000008ff047c19 */ /* 0x000fe20008011604 */
[----:B------:R-:W-:-:S03]  /*9ef0*/  ULDC UR8, c[0x0][0x658] ;  /* 0x0001960000087ab9 */ /* 0x000fc60000000800 */
[--C-:B------:R-:W-:Y:S02]  /*9f00*/  SHF.R.U64 R22, R23, UR8, R4.reuse ;  /* 0x0000000817167c19 */ /* 0x100fe40008001204 */
[----:B------:R-:W-:-:S03]  /*9f10*/  SHF.R.U32.HI R25, RZ, UR8, R4 ;  /* 0x00000008ff197c19 */ /* 0x000fc60008011604 */
[----:B------:R-:W-:Y:S02]  /*9f20*/  IMAD.MOV.U32 R4, RZ, RZ, R22 ;  /* 0x000000ffff047224 */ /* 0x000fe400078e0016 */
[----:B------:R-:W-:Y:S01]  /*9f30*/  IMAD.MOV.U32 R5, RZ, RZ, R25 ;  /* 0x000000ffff057224 */ /* 0x000fe200078e0019 */
[----:B-1----:R-:W-:Y:S06]  /*9f40*/  @!P0 BRA `(.L_x_304) ;  /* 0x0000000000288947 */ /* 0x002fec0003800000 */
        /* <DEDUP_REMOVED lines=10> */
.L_x_304:
[----:B------:R-:W-:Y:S01]  /*9ff0*/  ISETP.NE.AND P0, PT, R2, 0x1, PT ;  /* 0x000000010200780c */ /* 0x000fe20003f05270 */
[----:B------:R-:W-:Y:S01]  /*a000*/  ULDC UR8, c[0x0][0x648] ;  /* 0x0001920000087ab9 */ /* 0x000fe20000000800 */
[----:B------:R-:W-:Y:S01]  /*a010*/  LOP3.LUT R23, R23, UR6, RZ, 0xc0, !PT ;  /* 0x0000000617177c12 */ /* 0x000fe2000f8ec0ff */
[----:B--2---:R-:W-:Y:S01]  /*a020*/  IMAD.MOV R24, RZ, RZ, -R24 ;  /* 0x000000ffff187224 */ /* 0x004fe200078e0a18 */
[----:B------:R-:W-:Y:S01]  /*a030*/  SHF.R.U64 R4, R4, UR8, R5 ;  /* 0x0000000804047c19 */ /* 0x000fe20008001205 */
[----:B------:R-:W-:Y:S01]  /*a040*/  ULDC UR8, c[0x0][0x638] ;  /* 0x00018e0000087ab9 */ /* 0x000fe20000000800 */
[----:B------:R-:W-:Y:S01]  /*a050*/  LOP3.LUT R21, R21, UR4, RZ, 0xc0, !PT ;  /* 0x0000000415157c12 */ /* 0x000fe2000f8ec0ff */
[----:B------:R-:W-:Y:S01]  /*a060*/  ULDC UR9, c[0x0][0x610] ;  /* 0x0001840000097ab9 */ /* 0x000fe20000000800 */
[----:B------:R-:W-:Y:S02]  /*a070*/  IMAD.MOV.U32 R6, RZ, RZ, R14 ;  /* 0x000000ffff067224 */ /* 0x000fe400078e000e */
[----:B------:R-:W-:-:S02]  /*a080*/  IMAD.MOV R5, RZ, RZ, -R4 ;  /* 0x000000ffff057224 */ /* 0x000fc400078e0a04 */
[----:B------:R-:W-:Y:S02]  /*a090*/  IMAD R4, R4, UR5, R23 ;  /* 0x0000000504047c24 */ /* 0x000fe4000f8e0217 */
[----:B0-----:R-:W-:Y:S02]  /*a0a0*/  @P0 IMAD R15, R20, R24, R13 ;  /* 0x00000018140f0224 */ /* 0x001fe400078e020d */
[----:B------:R-:W-:Y:S01]  /*a0b0*/  IMAD R22, R5, UR8, R22 ;  /* 0x0000000805167c24 */ /* 0x000fe2000f8e0216 */
[----:B------:R-:W-:Y:S01]  /*a0c0*/  ULDC UR8, c[0x0][0x600] ;  /* 0x0001800000087ab9 */ /* 0x000fe20000000800 */
[----:B------:R-:W-:Y:S02]  /*a0d0*/  IMAD R15, R4, UR9, R15 ;  /* 0x00000009040f7c24 */ /* 0x000fe4000f8e020f */
[----:B------:R-:W-:Y:S02]  /*a0e0*/  IMAD R22, R22, UR8, R21 ;  /* 0x0000000816167c24 */ /* 0x000fe4000f8e0215 */
[----:B------:R-:W-:-:S03]  /*a0f0*/  IMAD.MOV.U32 R4, RZ, RZ, 0x1 ;  /* 0x00000001ff047424 */ /* 0x000fc600078e00ff */
[----:B------:R-:W-:Y:S02]  /*a100*/  SEL R7, R22, R15, !P0 ;  /* 0x0000000f16077207 */ /* 0x000fe40004000000 */
[----:B------:R-:W-:-:S07]  /*a110*/  SEL R13, R15, R22, !P0 ;  /* 0x000000160f0d7207 */ /* 0x000fce0004000000 */
.L_x_302:
[----:B------:R-:W-:Y:S05]  /*a120*/  BSYNC B1 ;  /* 0x0000000000017941 */ /* 0x000fea0003800000 */
.L_x_301:
[----:B------:R-:W-:-:S13]  /*a130*/  LOP3.LUT P0, RZ, R4, 0xff, RZ, 0xc0, !PT ;  /* 0x000000ff04ff7812 */ /* 0x000fda000780c0ff */
[----:B------:R-:W-:Y:S05]  /*a140*/  @P0 BRA `(.L_x_305) ;  /* 0xfffffff400040947 */ /* 0x000fea000383ffff */
[----:B------:R-:W-:Y:S05]  /*a150*/  BSYNC B0 ;  /* 0x0000000000007941 */ /* 0x000fea0003800000 */
.L_x_294:
[----:B------:R-:W-:-:S03]  /*a160*/  UMOV UR8, 0xffffffff ;  /* 0xffffffff00087882 */ /* 0x000fc60000000000 */
[----:B------:R-:W-:Y:S05]  /*a170*/  BRA.DIV UR8, `(.L_x_306) ;  /* 0x0000000208cc7947 */ /* 0x000fea000b800000 */
[----:B------:R-:W-:-:S13]  /*a180*/  ELECT P6, URZ, PT ;  /* 0x00000000003f782f */ /* 0x000fda00038c0000 */
.L_x_318:
[----:B------:R-:W-:Y:S04]  /*a190*/  BSSY B0, `(.L_x_307) ;  /* 0x0000019000007945 */ /* 0x000fe80003800000 */
[----:B------:R-:W-:Y:S05]  /*a1a0*/  @!P6 BRA `(.L_x_308) ;  /* 0x00000000005ce947 */ /* 0x000fea0003800000 */
[----:B------:R-:W-:-:S04]  /*a1b0*/  LOP3.LUT R19, R19, 0x2, RZ, 0xfc, !PT ;  /* 0x0000000213137812 */ /* 0x000fc800078efcff */
[----:B------:R-:W-:-:S13]  /*a1c0*/  ISETP.NE.AND P0, PT, R19, 0x3, PT ;  /* 0x000000031300780c */ /* 0x000fda0003f05270 */
[----:B------:R-:W-:Y:S05]  /*a1d0*/  @!P0 BRA `(.L_x_309) ;  /* 0x0000000000048947 */ /* 0x000fea0003800000 */
[----:B------:R-:W-:Y:S01]  /*a1e0*/  BPT.TRAP 0x1 ;  /* 0x000000040000795c */ /* 0x000fe20000300000 */
.L_x_309:
[----:B------:R-:W0:Y:S01]  /*a1f0*/  S2R R5, SR_CgaCtaId ;  /* 0x0000000000057919 */ /* 0x000e220000008800 */
[----:B------:R-:W-:Y:S02]  /*a200*/  MOV R2, 0x400 ;  /* 0x0000040000027802 */ /* 0x000fe40000000f00 */
[----:B------:R-:W-:Y:S02]  /*a210*/  SHF.L.U32 R4, R0, 0x1f, RZ ;  /* 0x0000001f00047819 */ /* 0x000fe400000006ff */
[----:B0-----:R-:W-:-:S05]  /*a220*/  LEA R2, R5, R2, 0x18 ;  /* 0x0000000205027211 */ /* 0x001fca00078ec0ff */
[----:B------:R-:W-:-:S04]  /*a230*/  VIADD R2, R2, 0x10 ;  /* 0x0000001002027836 */ /* 0x000fc80000000000 */
[C---:B------:R-:W-:Y:S02]  /*a240*/  IMAD R7, R3.reuse, 0x8, R2 ;  /* 0x0000000803077824 */ /* 0x040fe400078e0202 */
[----:B------:R-:W-:Y:S02]  /*a250*/  VIADD R3, R3, 0x1 ;  /* 0x0000000103037836 */ /* 0x000fe40000000000 */
[----:B------:R-:W0:Y:S03]  /*a260*/  SYNCS.PHASECHK.TRANS64.TRYWAIT P0, [R7+URZ], R4 ;  /* 0x00000004070075a7 */ /* 0x000e26000800017f */
[----:B------:R-:W-:-:S04]  /*a270*/  ISETP.NE.AND P1, PT, R3, 0x2, PT ;  /* 0x000000020300780c */ /* 0x000fc80003f25270 */
[----:B------:R-:W-:Y:S02]  /*a280*/  SEL R5, RZ, 0x1, P1 ;  /* 0x00000001ff057807 */ /* 0x000fe40000800000 */
[----:B------:R-:W-:Y:S02]  /*a290*/  SEL R3, R3, RZ, P1 ;  /* 0x000000ff03037207 */ /* 0x000fe40000800000 */
[----:B------:R-:W-:Y:S01]  /*a2a0*/  LOP3.LUT R0, R0, R5, RZ, 0x3c, !PT ;  /* 0x0000000500007212 */ /* 0x000fe200078e3cff */
[----:B0-----:R-:W-:Y:S06]  /*a2b0*/  @!P0 BRA `(.L_x_310) ;  /* 0x00000000009c8947 */ /* 0x001fec0003800000 */
.L_x_319:
[----:B------:R-:W-:Y:S01]  /*a2c0*/  IMAD R3, R3, 0x8, R2 ;  /* 0x0000000803037824 */ /* 0x000fe200078e0202 */
[----:B------:R-:W-:-:S07]  /*a2d0*/  SHF.L.U32 R0, R0, 0x1f, RZ ;  /* 0x0000001f00007819 */ /* 0x000fce00000006ff */
.L_x_311:
[----:B-1----:R1:W2:Y:S02]  /*a2e0*/  SYNCS.PHASECHK.TRANS64.TRYWAIT P0, [R3+URZ], R0 ;  /* 0x00000000030075a7 */ /* 0x0022a4000800017f */
[----:B--2---:R-:W-:Y:S05]  /*a2f0*/  @!P0 NANOSLEEP.SYNCS 0x989680 ;  /* 0x009896800000895d */ /* 0x004fea0003900000 */
[----:B------:R-:W2:Y:S02]  /*a300*/  @!P0 SYNCS.PHASECHK.TRANS64 P0, [R3+URZ], R0 ;  /* 0x00000000030085a7 */ /* 0x000ea4000800007f */
[----:B--2---:R-:W-:Y:S05]  /*a310*/  @!P0 BRA `(.L_x_311) ;  /* 0xfffffffc00f08947 */ /* 0x004fea000383ffff */
.L_x_308:
[----:B------:R-:W-:Y:S05]  /*a320*/  BSYNC B0 ;  /* 0x0000000000007941 */ /* 0x000fea0003800000 */
.L_x_307:
[----:B------:R-:W-:Y:S05]  /*a330*/  EXIT ;  /* 0x000000000000794d */ /* 0x000fea0003800000 */
.L_x_21:
[----:B---3--:R3:W4:Y:S02]  /*a340*/  SYNCS.PHASECHK.TRANS64.TRYWAIT P1, [R3+URZ], R0 ;  /* 0x00000000030075a7 */ /* 0x008724000802017f */
[----:B----4-:R-:W-:Y:S05]  /*a350*/  @!P1 NANOSLEEP.SYNCS 0x989680 ;  /* 0x009896800000995d */ /* 0x010fea0003900000 */
[----:B------:R-:W4:Y:S02]  /*a360*/  @!P1 SYNCS.PHASECHK.TRANS64 P1, [R3+URZ], R0 ;  /* 0x00000000030095a7 */ /* 0x000f24000802007f */
[----:B----4-:R-:W-:Y:S05]  /*a370*/  @!P1 BRA `(.L_x_21) ;  /* 0xfffffffc00f09947 */ /* 0x010fea000383ffff */
[----:B------:R-:W-:Y:S05]  /*a380*/  BRA `(.L_x_20) ;  /* 0xffffff7000387947 */ /* 0x000fea000383ffff */
.L_x_26:
[----:B-1----:R1:W2:Y:S02]  /*a390*/  SYNCS.PHASECHK.TRANS64.TRYWAIT P1, [R5+URZ], R4 ;  /* 0x00000004050075a7 */ /* 0x0022a4000802017f */
[----:B--2---:R-:W-:Y:S05]  /*a3a0*/  @!P1 NANOSLEEP.SYNCS 0x989680 ;  /* 0x009896800000995d */ /* 0x004fea0003900000 */
[----:B------:R-:W2:Y:S02]  /*a3b0*/  @!P1 SYNCS.PHASECHK.TRANS64 P1, [R5+URZ], R4 ;  /* 0x00000004050095a7 */ /* 0x000ea4000802007f */
[----:B--2---:R-:W-:Y:S05]  /*a3c0*/  @!P1 BRA `(.L_x_26) ;  /* 0xfffffffc00f09947 */ /* 0x004fea000383ffff */
[----:B------:R-:W-:Y:S05]  /*a3d0*/  BRA `(.L_x_25) ;  /* 0xffffff7400b47947 */ /* 0x000fea000383ffff */
.L_x_295:
[----:B------:R-:W-:Y:S01]  /*a3e0*/  BSSY B1, `(.L_x_312) ;  /* 0x0000006000017945 */ /* 0x000fe20003800000 */
[----:B------:R-:W-:-:S07]  /*a3f0*/  IMAD.MOV.U32 R15, RZ, RZ, -0x1 ;  /* 0xffffffffff0f7424 */ /* 0x000fce00078e00ff */
[----:B------:R-:W-:Y:S05]  /*a400*/  WARPSYNC.COLLECTIVE R15, `(.L_x_313) ;  /* 0x000000000f0c7348 */ /* 0x000fea0003c00000 */
[----:B------:R-:W-:Y:S02]  /*a410*/  ELECT P6, UR62, PT ;  /* 0x00000000003e782f */ /* 0x000fe400038c0000 */
[----:B------:R-:W-:Y:S01]  /*a420*/  MOV R14, UR62 ;  /* 0x0000003e000e7c02 */ /* 0x000fe20008000f00 */
[----:B------:R-:W-:Y:S10]  /*a430*/  ENDCOLLECTIVE ;  /* 0x000000000000791b */ /* 0x000ff40003800000 */
.L_x_313:
[----:B------:R-:W-:Y:S05]  /*a440*/  BSYNC B1 ;  /* 0x0000000000017941 */ /* 0x000fea0003800000 */
.L_x_312:
[----:B------:R-:W-:Y:S05]  /*a450*/  BRA `(.L_x_314) ;  /* 0xfffffff0004c7947 */ /* 0x000fea000383ffff */
.L_x_298:
[----:B0-----:R0:W1:Y:S02]  /*a460*/  SYNCS.PHASECHK.TRANS64.TRYWAIT P0, [R22+URZ+0x10], R13 ;  /* 0x0000100d160075a7 */ /* 0x001064000800017f */
[----:B-1----:R-:W-:Y:S05]  /*a470*/  @!P0 NANOSLEEP.SYNCS 0x989680 ;  /* 0x009896800000895d */ /* 0x002fea0003900000 */
[----:B------:R-:W1:Y:S02]  /*a480*/  @!P0 SYNCS.PHASECHK.TRANS64 P0, [R22+URZ+0x10], R13 ;  /* 0x0000100d160085a7 */ /* 0x000e64000800007f */
[----:B-1----:R-:W-:Y:S05]  /*a490*/  @!P0 BRA `(.L_x_298) ;  /* 0xfffffffc00f08947 */ /* 0x002fea000383ffff */
[----:B------:R-:W-:Y:S05]  /*a4a0*/  BRA `(.L_x_315) ;  /* 0xfffffff0008c7947 */ /* 0x000fea000383ffff */
.L_x_306:
[----:B------:R-:W-:Y:S01]  /*a4b0*/  BSSY B0, `(.L_x_316) ;  /* 0x0000006000007945 */ /* 0x000fe20003800000 */
[----:B------:R-:W-:-:S07]  /*a4c0*/  IMAD.MOV.U32 R15, RZ, RZ, -0x1 ;  /* 0xffffffffff0f7424 */ /* 0x000fce00078e00ff */
[----:B------:R-:W-:Y:S05]  /*a4d0*/  WARPSYNC.COLLECTIVE R15, `(.L_x_317) ;  /* 0x000000000f0c7348 */ /* 0x000fea0003c00000 */
[----:B------:R-:W-:Y:S02]  /*a4e0*/  ELECT P6, UR62, PT ;  /* 0x00000000003e782f */ /* 0x000fe400038c0000 */
[----:B------:R-:W-:Y:S01]  /*a4f0*/  MOV R14, UR62 ;  /* 0x0000003e000e7c02 */ /* 0x000fe20008000f00 */
[----:B------:R-:W-:Y:S10]  /*a500*/  ENDCOLLECTIVE ;  /* 0x000000000000791b */ /* 0x000ff40003800000 */
.L_x_317:
[----:B------:R-:W-:Y:S05]  /*a510*/  BSYNC B0 ;  /* 0x0000000000007941 */ /* 0x000fea0003800000 */
.L_x_316:
[----:B------:R-:W-:Y:S05]  /*a520*/  BRA `(.L_x_318) ;  /* 0xfffffffc00187947 */ /* 0x000fea000383ffff */
.L_x_310:
[----:B0-----:R0:W1:Y:S02]  /*a530*/  SYNCS.PHASECHK.TRANS64.TRYWAIT P0, [R7+URZ], R4 ;  /* 0x00000004070075a7 */ /* 0x001064000800017f */
[----:B-1----:R-:W-:Y:S05]  /*a540*/  @!P0 NANOSLEEP.SYNCS 0x989680 ;  /* 0x009896800000895d */ /* 0x002fea0003900000 */
[----:B------:R-:W1:Y:S02]  /*a550*/  @!P0 SYNCS.PHASECHK.TRANS64 P0, [R7+URZ], R4 ;  /* 0x00000004070085a7 */ /* 0x000e64000800007f */
[----:B-1----:R-:W-:Y:S05]  /*a560*/  @!P0 BRA `(.L_x_310) ;  /* 0xfffffffc00f08947 */ /* 0x002fea000383ffff */
[----:B------:R-:W-:Y:S05]  /*a570*/  BRA `(.L_x_319) ;  /* 0xfffffffc00507947 */ /* 0x000fea000383ffff */
.L_x_320:
[----:B------:R-:W-:-:S00]  /*a580*/  BRA `(.L_x_320) ;  /* 0xfffffffc00fc7947 */ /* 0x000fc0000383ffff */
[----:B------:R-:W-:-:S00]  /*a590*/  NOP ;  /* 0x0000000000007918 */ /* 0x000fc00000000000 */
        /* <DEDUP_REMOVED lines=14> */
.L_x_321:


//--------------------- .nv.global.init           --------------------------
	.section	.nv.global.init,"aw",@progbits
.nv.global.init:
	.type		$str$22,@object
	.size		$str$22,($str$23 - $str$22)
$str$22:
        /*0000*/ 	.byte	0x6b, 0x5f, 0x74, 0x69, 0x6c, 0x65, 0x5f, 0x63, 0x6f, 0x75, 0x6e, 0x74, 0x20, 0x3e, 0x3d, 0x20
        /*0010*/ 	.byte	0x31, 0x00
	.type		$str$23,@object
	.size		$str$23,(__unnamed_1 - $str$23)
$str$23:
        /*0012*/ 	.byte	0x2f, 0x74, 0x6d, 0x70, 0x2f, 0x63, 0x75, 0x74, 0x6c, 0x61, 0x73, 0x73, 0x5f, 0x73, 0x77, 0x65
        /*0022*/ 	.byte	0x65, 0x70, 0x5f, 0x73, 0x72, 0x63, 0x2f, 0x69, 0x6e, 0x63, 0x6c, 0x75, 0x64, 0x65, 0x2f, 0x63
        /*0032*/ 	.byte	0x75, 0x74, 0x6c, 0x61, 0x73, 0x73, 0x2f, 0x67, 0x65, 0x6d, 0x6d, 0x2f, 0x63, 0x6f, 0x6c, 0x6c
        /*0042*/ 	.byte	0x65, 0x63, 0x74, 0x69, 0x76, 0x65, 0x2f, 0x73, 0x6d, 0x39, 0x30, 0x5f, 0x6d, 0x6d, 0x61, 0x5f
        /*0052*/ 	.byte	0x74, 0x6d, 0x61, 0x5f, 0x67, 0x6d, 0x6d, 0x61, 0x5f, 0x73, 0x73, 0x5f, 0x77, 0x61, 0x72, 0x70
        /*0062*/ 	.byte	0x73, 0x70, 0x65, 0x63, 0x69, 0x61, 0x6c, 0x69, 0x7a, 0x65, 0x64, 0x2e, 0x68, 0x70, 0x70, 0x00
	.type		__unnamed_1,@object
	.size		__unnamed_1,(.L_0 - __unnamed_1)
__unnamed_1:
        /*0072*/ 	.byte	0x76, 0x6f, 0x69, 0x64, 0x20, 0x63, 0x75, 0x74, 0x6c, 0x61, 0x73, 0x73, 0x3a, 0x3a, 0x67, 0x65
        /* <DEDUP_REMOVED lines=175> */
        /*0b72*/ 	.byte	0x74, 0x65, 0x3a, 0x3a, 0x69, 0x64, 0x65, 0x6e, 0x74, 0x69, 0x74, 0x79, 0x5d, 0x00
.L_0:


//--------------------- .nv.shared._ZN7cutlass13device_kernelINS_4gemm6kernel13GemmUniversalIN4cute5tupleIJiiiiEEENS1_10collective13CollectiveMmaINS1_34MainloopSm90TmaGmmaWarpSpecializedILi2ENS5_IJNS4_1CILi1EEENSA_ILi8EEESB_EEENS1_35KernelTmaWarpSpecializedCooperativeEEENS5_IJNSA_ILi128EEENSA_ILi256EEENSA_ILi64EEEEEEfNS5_IJlSB_lEEEfSK_NS4_8TiledMMAINS4_8MMA_AtomIJNS4_4SM904GMMA30MMA_64x256x8_F32TF32TF32_SS_TNILNSO_7ScaleInE1ELSQ_1EEEEEENS4_6LayoutINS5_IJNSA_ILi2EEESB_SB_EEENS5_IJSB_NSA_ILi0EEESW_EEEEENS5_IJNS4_10UnderscoreESZ_SZ_EEEEENS4_23SM90_TMA_LOAD_MULTICASTENS4_14ComposedLayoutINS4_7SwizzleILi3ELi4ELi3EEENS4_18smem_ptr_flag_bitsILi32EEENST_INS5_IJSC_NSA_ILi32EEEEEENS5_IJS18_SB_EEEEEEEvNS4_8identityENS4_13SM90_TMA_LOADES1C_vS1D_EENS_8epilogue10collective6detail29Sm90TmaWarpSpecializedAdapterINS1H_15DefaultEpilogueIfSK_SK_NS1G_6thread17LinearCombinationIfLi1EffLNS1L_9ScaleType4KindE0ELNS_15FloatRoundStyleE2EfEENS1_15EpilogueDefaultEEEEEvvEEEEvNT_6ParamsE --------------------------
	.section	.nv.shared._ZN7cutlass13device_kernelINS_4gemm6kernel13GemmUniversalIN4cute5tupleIJiiiiEEENS1_10collective13CollectiveMmaINS1_34MainloopSm90TmaGmmaWarpSpecializedILi2ENS5_IJNS4_1CILi1EEENSA_ILi8EEESB_EEENS1_35KernelTmaWarpSpecializedCooperativeEEENS5_IJNSA_ILi128EEENSA_ILi256EEENSA_ILi64EEEEEEfNS5_IJlSB_lEEEfSK_NS4_8TiledMMAINS4_8MMA_AtomIJNS4_4SM904GMMA30MMA_64x256x8_F32TF32TF32_SS_TNILNSO_7ScaleInE1ELSQ_1EEEEEENS4_6LayoutINS5_IJNSA_ILi2EEESB_SB_EEENS5_IJSB_NSA_ILi0EEESW_EEEEENS5_IJNS4_10UnderscoreESZ_SZ_EEEEENS4_23SM90_TMA_LOAD_MULTICASTENS4_14ComposedLayoutINS4_7SwizzleILi3ELi4ELi3EEENS4_18smem_ptr_flag_bitsILi32EEENST_INS5_IJSC_NSA_ILi32EEEEEENS5_IJS18_SB_EEEEEEEvNS4_8identityENS4_13SM90_TMA_LOADES1C_vS1D_EENS_8epilogue10collective6detail29Sm90TmaWarpSpecializedAdapterINS1H_15DefaultEpilogueIfSK_SK_NS1G_6thread17LinearCombinationIfLi1EffLNS1L_9ScaleType4KindE0ELNS_15FloatRoundStyleE2EfEENS1_15EpilogueDefaultEEEEEvvEEEEvNT_6ParamsE,"aw",@nobits
	.sectionflags	@""
	.align	16
	.zero		1024


//--------------------- .nv.shared.reserved.0     --------------------------
	.section	.nv.shared.reserved.0,"aw",@nobits
	.weak		__nv_reservedSMEM_offset_0_alias
	.size		__nv_reservedSMEM_offset_0_alias, 0, 0
	.other		__nv_reservedSMEM_offset_0_alias,@"STO_CUDA_RESERVED_SHARED STV_DEFAULT"
__nv_reservedSMEM_offset_0_alias:
	.zero		0


//--------------------- .nv.global                --------------------------
	.section	.nv.global,"aw",@nobits
.nv.global:
	.type		_ZN40_INTERNAL_d99f0f56_4_k_cu_79ef06dd_277294cute1_E,@object
	.size		_ZN40_INTERNAL_d99f0f56_4_k_cu_79ef06dd_277294cute1_E,(_ZN40_INTERNAL_d99f0f56_4_k_cu_79ef06dd_277294cuda3std3__45__cpo6cbeginE - _ZN40_INTERNAL_d99f0f56_4_k_cu_79ef06dd_277294cute1_E)
_ZN40_INTERNAL_d99f0f56_4_k_cu_79ef06dd_277294cute1_E:
	.zero		1
	.type		_ZN40_INTERNAL_d99f0f56_4_k_cu_79ef06dd_277294cuda3std3__45__cpo6cbeginE,@object
	.size		_ZN40_INTERNAL_d99f0f56_4_k_cu_79ef06dd_277294cuda3std3__45__cpo6cbeginE,(_ZN40_INTERNAL_d99f0f56_4_k_cu_79ef06dd_277294cuda3std3__48in_placeE - _ZN40_INTERNAL_d99f0f56_4_k_cu_79ef06dd_277294cuda3std3__45__cpo6cbeginE)
_ZN40_INTERNAL_d99f0f56_4_k_cu_79ef06dd_277294cuda3std3__45__cpo6cbeginE:
	.zero		1
	.type		_ZN40_INTERNAL_d99f0f56_4_k_cu_79ef06dd_277294cuda3std3__48in_placeE,@object
	.size		_ZN40_INTERNAL_d99f0f56_4_k_cu_79ef06dd_277294cuda3std3__48in_placeE,(_ZN40_INTERNAL_d99f0f56_4_k_cu_79ef06dd_277294cuda3std6ranges3__45__cpo9iter_moveE - _ZN40_INTERNAL_d99f0f56_4_k_cu_79ef06dd_277294cuda3std3__48in_placeE)
_ZN40_INTERNAL_d99f0f56_4_k_cu_79ef06dd_277294cuda3std3__48in_placeE:
	.zero		1
	.type		_ZN40_INTERNAL_d99f0f56_4_k_cu_79ef06dd_277294cuda3std6ranges3__45__cpo9iter_moveE,@object
	.size		_ZN40_INTERNAL_d99f0f56_4_k_cu_79ef06dd_277294cuda3std6ranges3__45__cpo9iter_moveE,(_ZN40_INTERNAL_d99f0f56_4_k_cu_79ef06dd_277294cuda3std3__45__cpo5beginE - _ZN40_INTERNAL_d99f0f56_4_k_cu_79ef06dd_277294cuda3std6ranges3__45__cpo9iter_moveE)
_ZN40_INTERNAL_d99f0f56_4_k_cu_79ef06dd_277294cuda3std6ranges3__45__cpo9iter_moveE:
	.zero		1
	.type		_ZN40_INTERNAL_d99f0f56_4_k_cu_79ef06dd_277294cuda3std3__45__cpo5beginE,@object
	.size		_ZN40_INTERNAL_d99f0f56_4_k_cu_79ef06dd_277294cuda3std3__45__cpo5beginE,(_ZN40_INTERNAL_d99f0f56_4_k_cu_79ef06dd_277294cuda3std3__442_GLOBAL__N__d99f0f56_4_k_cu_79ef06dd_277296ignoreE - _ZN40_INTERNAL_d99f0f56_4_k_cu_79ef06dd_277294cuda3std3__45__cpo5beginE)
_ZN40_INTERNAL_d99f0f56_4_k_cu_79ef06dd_277294cuda3std3__45__cpo5beginE:
	.zero		1
	.type		_ZN40_INTERNAL_d99f0f56_4_k_cu_79ef06dd_277294cuda3std3__442_GLOBAL__N__d99f0f56_4_k_cu_79ef06dd_277296ignoreE,@object
	.size		_ZN40_INTERNAL_d99f0f56_4_k_cu_79ef06dd_277294cuda3std3__442_GLOBAL__N__d99f0f56_4_k_cu_79ef06dd_277296ignoreE,(_ZN40_INTERNAL_d99f0f56_4_k_cu_79ef06dd_277294cute7productE - _ZN40_INTERNAL_d99f0f56_4_k_cu_79ef06dd_277294cuda3std3__442_GLOBAL__N__d99f0f56_4_k_cu_79ef06dd_277296ignoreE)
_ZN40_INTERNAL_d99f0f56_4_k_cu_79ef06dd_277294cuda3std3__442_GLOBAL__N__d99f0f56_4_k_cu_79ef06dd_277296ignoreE:
	.zero		1
	.type		_ZN40_INTERNAL_d99f0f56_4_k_cu_79ef06dd_277294cute7productE,@object
	.size		_ZN40_INTERNAL_d99f0f56_4_k_cu_79ef06dd_277294cute7productE,(_ZN40_INTERNAL_d99f0f56_4_k_cu_79ef06dd_277294cuda3std3__45__cpo3endE - _ZN40_INTERNAL_d99f0f56_4_k_cu_79ef06dd_277294cute7productE)
_ZN40_INTERNAL_d99f0f56_4_k_cu_79ef06dd_277294cute7productE:
	.zero		1
	.type		_ZN40_INTERNAL_d99f0f56_4_k_cu_79ef06dd_277294cuda3std3__45__cpo3endE,@object
	.size		_ZN40_INTERNAL_d99f0f56_4_k_cu_79ef06dd_277294cuda3std3__45__cpo3endE,(_ZN40_INTERNAL_d99f0f56_4_k_cu_79ef06dd_277294cuda3std3__419piecewise_constructE - _ZN40_INTERNAL_d99f0f56_4_k_cu_79ef06dd_277294cuda3std3__45__cpo3endE)
_ZN40_INTERNAL_d99f0f56_4_k_cu_79ef06dd_277294cuda3std3__45__cpo3endE:
	.zero		1
	.type		_ZN40_INTERNAL_d99f0f56_4_k_cu_79ef06dd_277294cuda3std3__419piecewise_constructE,@object
	.size		_ZN40_INTERNAL_d99f0f56_4_k_cu_79ef06dd_277294cuda3std3__419piecewise_constructE,(_ZN40_INTERNAL_d99f0f56_4_k_cu_79ef06dd_277294cuda3std3__45__cpo4cendE - _ZN40_INTERNAL_d99f0f56_4_k_cu_79ef06dd_277294cuda3std3__419piecewise_constructE)
_ZN40_INTERNAL_d99f0f56_4_k_cu_79ef06dd_277294cuda3std3__419piecewise_constructE:
	.zero		1
	.type		_ZN40_INTERNAL_d99f0f56_4_k_cu_79ef06dd_277294cuda3std3__45__cpo4cendE,@object
	.size		_ZN40_INTERNAL_d99f0f56_4_k_cu_79ef06dd_277294cuda3std3__45__cpo4cendE,(_ZN40_INTERNAL_d99f0f56_4_k_cu_79ef06dd_277294cuda3std6ranges3__45__cpo4swapE - _ZN40_INTERNAL_d99f0f56_4_k_cu_79ef06dd_277294cuda3std3__45__cpo4cendE)
_ZN40_INTERNAL_d99f0f56_4_k_cu_79ef06dd_277294cuda3std3__45__cpo4cendE:
	.zero		1
	.type		_ZN40_INTERNAL_d99f0f56_4_k_cu_79ef06dd_277294cuda3std6ranges3__45__cpo4swapE,@object
	.size		_ZN40_INTERNAL_d99f0f56_4_k_cu_79ef06dd_277294cuda3std6ranges3__45__cpo4swapE,(.L_8 - _ZN40_INTERNAL_d99f0f56_4_k_cu_79ef06dd_277294cuda3std6ranges3__45__cpo4swapE)
_ZN40_INTERNAL_d99f0f56_4_k_cu_79ef06dd_277294cuda3std6ranges3__45__cpo4swapE:
	.zero		1
.L_8:


//--------------------- .nv.constant0._ZN7cutlass13device_kernelINS_4gemm6kernel13GemmUniversalIN4cute5tupleIJiiiiEEENS1_10collective13CollectiveMmaINS1_34MainloopSm90TmaGmmaWarpSpecializedILi2ENS5_IJNS4_1CILi1EEENSA_ILi8EEESB_EEENS1_35KernelTmaWarpSpecializedCooperativeEEENS5_IJNSA_ILi128EEENSA_ILi256EEENSA_ILi64EEEEEEfNS5_IJlSB_lEEEfSK_NS4_8TiledMMAINS4_8MMA_AtomIJNS4_4SM904GMMA30MMA_64x256x8_F32TF32TF32_SS_TNILNSO_7ScaleInE1ELSQ_1EEEEEENS4_6LayoutINS5_IJNSA_ILi2EEESB_SB_EEENS5_IJSB_NSA_ILi0EEESW_EEEEENS5_IJNS4_10UnderscoreESZ_SZ_EEEEENS4_23SM90_TMA_LOAD_MULTICASTENS4_14ComposedLayoutINS4_7SwizzleILi3ELi4ELi3EEENS4_18smem_ptr_flag_bitsILi32EEENST_INS5_IJSC_NSA_ILi32EEEEEENS5_IJS18_SB_EEEEEEEvNS4_8identityENS4_13SM90_TMA_LOADES1C_vS1D_EENS_8epilogue10collective6detail29Sm90TmaWarpSpecializedAdapterINS1H_15DefaultEpilogueIfSK_SK_NS1G_6thread17LinearCombinationIfLi1EffLNS1L_9ScaleType4KindE0ELNS_15FloatRoundStyleE2EfEENS1_15EpilogueDefaultEEEEEvvEEEEvNT_6ParamsE --------------------------
	.section	.nv.constant0._ZN7cutlass13device_kernelINS_4gemm6kernel13GemmUniversalIN4cute5tupleIJiiiiEEENS1_10collective13CollectiveMmaINS1_34MainloopSm90TmaGmmaWarpSpecializedILi2ENS5_IJNS4_1CILi1EEENSA_ILi8EEESB_EEENS1_35KernelTmaWarpSpecializedCooperativeEEENS5_IJNSA_ILi128EEENSA_ILi256EEENSA_ILi64EEEEEEfNS5_IJlSB_lEEEfSK_NS4_8TiledMMAINS4_8MMA_AtomIJNS4_4SM904GMMA30MMA_64x256x8_F32TF32TF32_SS_TNILNSO_7ScaleInE1ELSQ_1EEEEEENS4_6LayoutINS5_IJNSA_ILi2EEESB_SB_EEENS5_IJSB_NSA_ILi0EEESW_EEEEENS5_IJNS4_10UnderscoreESZ_SZ_EEEEENS4_23SM90_TMA_LOAD_MULTICASTENS4_14ComposedLayoutINS4_7SwizzleILi3ELi4ELi3EEENS4_18smem_ptr_flag_bitsILi32EEENST_INS5_IJSC_NSA_ILi32EEEEEENS5_IJS18_SB_EEEEEEEvNS4_8identityENS4_13SM90_TMA_LOADES1C_vS1D_EENS_8epilogue10collective6detail29Sm90TmaWarpSpecializedAdapterINS1H_15DefaultEpilogueIfSK_SK_NS1G_6thread17LinearCombinationIfLi1EffLNS1L_9ScaleType4KindE0ELNS_15FloatRoundStyleE2EfEENS1_15EpilogueDefaultEEEEEvvEEEEvNT_6ParamsE,"a",@progbits
	.sectionflags	@""
	.align	4
.nv.constant0._ZN7cutlass13device_kernelINS_4gemm6kernel13GemmUniversalIN4cute5tupleIJiiiiEEENS1_10collective13CollectiveMmaINS1_34MainloopSm90TmaGmmaWarpSpecializedILi2ENS5_IJNS4_1CILi1EEENSA_ILi8EEESB_EEENS1_35KernelTmaWarpSpecializedCooperativeEEENS5_IJNSA_ILi128EEENSA_ILi256EEENSA_ILi64EEEEEEfNS5_IJlSB_lEEEfSK_NS4_8TiledMMAINS4_8MMA_AtomIJNS4_4SM904GMMA30MMA_64x256x8_F32TF32TF32_SS_TNILNSO_7ScaleInE1ELSQ_1EEEEEENS4_6LayoutINS5_IJNSA_ILi2EEESB_SB_EEENS5_IJSB_NSA_ILi0EEESW_EEEEENS5_IJNS4_10UnderscoreESZ_SZ_EEEEENS4_23SM90_TMA_LOAD_MULTICASTENS4_14ComposedLayoutINS4_7SwizzleILi3ELi4ELi3EEENS4_18smem_ptr_flag_bitsILi32EEENST_INS5_IJSC_NSA_ILi32EEEEEENS5_IJS18_SB_EEEEEEEvNS4_8identityENS4_13SM90_TMA_LOADES1C_vS1D_EENS_8epilogue10collective6detail29Sm90TmaWarpSpecializedAdapterINS1H_15DefaultEpilogueIfSK_SK_NS1G_6thread17LinearCombinationIfLi1EffLNS1L_9ScaleType4KindE0ELNS_15FloatRoundStyleE2EfEENS1_15EpilogueDefaultEEEEEvvEEEEvNT_6ParamsE:
	.zero		1664


//--------------------- SYMBOLS --------------------------

	.type		.nv.reservedSmem.offset0,@object
	.size		.nv.reservedSmem.offset0,0x4
	.type		__assertfail,@function
